//
// Generated by NVIDIA NVVM Compiler
//
// Compiler Build ID: CL-36424714
// Cuda compilation tools, release 13.0, V13.0.88
// Based on NVVM 20.0.0
//

.version 9.0
.target sm_100
.address_size 64

	// .globl	_Z11gemm_globalPdS_S_i
// _ZZ11gemm_sharedPdS_S_iE5tileA has been demoted
// _ZZ11gemm_sharedPdS_S_iE5tileB has been demoted
// _ZZ21gemm_shared_optimizedPdS_S_iE5tileA has been demoted
// _ZZ21gemm_shared_optimizedPdS_S_iE5tileB has been demoted
// _ZZ17gemm_streams_tilePdS_S_iiiE5tileA has been demoted
// _ZZ17gemm_streams_tilePdS_S_iiiE5tileB has been demoted

.visible .entry _Z11gemm_globalPdS_S_i(
	.param .u64 .ptr .align 1 _Z11gemm_globalPdS_S_i_param_0,
	.param .u64 .ptr .align 1 _Z11gemm_globalPdS_S_i_param_1,
	.param .u64 .ptr .align 1 _Z11gemm_globalPdS_S_i_param_2,
	.param .u32 _Z11gemm_globalPdS_S_i_param_3
)
{
	.reg .pred 	%p<10>;
	.reg .b32 	%r<76>;
	.reg .b64 	%rd<55>;
	.reg .b64 	%fd<67>;

	ld.param.u64 	%rd7, [_Z11gemm_globalPdS_S_i_param_0];
	ld.param.u64 	%rd8, [_Z11gemm_globalPdS_S_i_param_1];
	ld.param.u32 	%r43, [_Z11gemm_globalPdS_S_i_param_3];
	cvta.to.global.u64 	%rd1, %rd8;
	cvta.to.global.u64 	%rd2, %rd7;
	mov.u32 	%r1, %ctaid.y;
	mov.u32 	%r2, %ntid.y;
	mul.lo.s32 	%r3, %r1, %r2;
	mov.u32 	%r4, %tid.y;
	add.s32 	%r5, %r3, %r4;
	mov.u32 	%r44, %ctaid.x;
	mov.u32 	%r45, %ntid.x;
	mov.u32 	%r46, %tid.x;
	mad.lo.s32 	%r6, %r44, %r45, %r46;
	max.s32 	%r47, %r5, %r6;
	setp.ge.s32 	%p1, %r47, %r43;
	@%p1 bra 	$L__BB0_13;
	mul.lo.s32 	%r7, %r43, %r6;
	and.b32  	%r8, %r43, 7;
	setp.lt.u32 	%p2, %r43, 8;
	mov.f64 	%fd66, 0d0000000000000000;
	mov.b32 	%r74, 0;
	@%p2 bra 	$L__BB0_4;
	and.b32  	%r74, %r43, 2147483640;
	neg.s32 	%r72, %r74;
	mul.wide.u32 	%rd9, %r2, %r1;
	cvt.u64.u32 	%rd10, %r4;
	add.s64 	%rd11, %rd9, %rd10;
	shl.b64 	%rd12, %rd11, 3;
	add.s64 	%rd54, %rd2, %rd12;
	shl.b32 	%r11, %r43, 3;
	mad.lo.s32 	%r71, %r43, 7, %r5;
	mad.lo.s32 	%r70, %r43, 6, %r5;
	mad.lo.s32 	%r69, %r43, 5, %r5;
	shl.b32 	%r49, %r43, 2;
	add.s32 	%r68, %r5, %r49;
	mad.lo.s32 	%r67, %r43, 3, %r5;
	shl.b32 	%r50, %r43, 1;
	add.s32 	%r66, %r5, %r50;
	add.s32 	%r51, %r4, %r43;
	add.s32 	%r64, %r51, %r3;
	mov.f64 	%fd66, 0d0000000000000000;
	mul.wide.u32 	%rd29, %r11, 8;
	mov.u32 	%r65, %r7;
$L__BB0_3:
	.pragma "nounroll";
	mul.wide.s32 	%rd13, %r65, 8;
	add.s64 	%rd14, %rd1, %rd13;
	ld.global.f64 	%fd16, [%rd54];
	ld.global.f64 	%fd17, [%rd14];
	fma.rn.f64 	%fd18, %fd16, %fd17, %fd66;
	mul.wide.u32 	%rd15, %r64, 8;
	add.s64 	%rd16, %rd2, %rd15;
	ld.global.f64 	%fd19, [%rd16];
	ld.global.f64 	%fd20, [%rd14+8];
	fma.rn.f64 	%fd21, %fd19, %fd20, %fd18;
	mul.wide.u32 	%rd17, %r66, 8;
	add.s64 	%rd18, %rd2, %rd17;
	ld.global.f64 	%fd22, [%rd18];
	ld.global.f64 	%fd23, [%rd14+16];
	fma.rn.f64 	%fd24, %fd22, %fd23, %fd21;
	mul.wide.u32 	%rd19, %r67, 8;
	add.s64 	%rd20, %rd2, %rd19;
	ld.global.f64 	%fd25, [%rd20];
	ld.global.f64 	%fd26, [%rd14+24];
	fma.rn.f64 	%fd27, %fd25, %fd26, %fd24;
	mul.wide.u32 	%rd21, %r68, 8;
	add.s64 	%rd22, %rd2, %rd21;
	ld.global.f64 	%fd28, [%rd22];
	ld.global.f64 	%fd29, [%rd14+32];
	fma.rn.f64 	%fd30, %fd28, %fd29, %fd27;
	mul.wide.u32 	%rd23, %r69, 8;
	add.s64 	%rd24, %rd2, %rd23;
	ld.global.f64 	%fd31, [%rd24];
	ld.global.f64 	%fd32, [%rd14+40];
	fma.rn.f64 	%fd33, %fd31, %fd32, %fd30;
	mul.wide.u32 	%rd25, %r70, 8;
	add.s64 	%rd26, %rd2, %rd25;
	ld.global.f64 	%fd34, [%rd26];
	ld.global.f64 	%fd35, [%rd14+48];
	fma.rn.f64 	%fd36, %fd34, %fd35, %fd33;
	mul.wide.u32 	%rd27, %r71, 8;
	add.s64 	%rd28, %rd2, %rd27;
	ld.global.f64 	%fd37, [%rd28];
	ld.global.f64 	%fd38, [%rd14+56];
	fma.rn.f64 	%fd66, %fd37, %fd38, %fd36;
	add.s32 	%r72, %r72, 8;
	add.s64 	%rd54, %rd54, %rd29;
	add.s32 	%r71, %r71, %r11;
	add.s32 	%r70, %r70, %r11;
	add.s32 	%r69, %r69, %r11;
	add.s32 	%r68, %r68, %r11;
	add.s32 	%r67, %r67, %r11;
	add.s32 	%r66, %r66, %r11;
	add.s32 	%r65, %r65, 8;
	add.s32 	%r64, %r64, %r11;
	setp.ne.s32 	%p3, %r72, 0;
	@%p3 bra 	$L__BB0_3;
$L__BB0_4:
	setp.eq.s32 	%p4, %r8, 0;
	@%p4 bra 	$L__BB0_12;
	and.b32  	%r38, %r43, 3;
	setp.lt.u32 	%p5, %r8, 4;
	@%p5 bra 	$L__BB0_7;
	mad.lo.s32 	%r52, %r74, %r43, %r5;
	mul.wide.u32 	%rd30, %r52, 8;
	add.s64 	%rd31, %rd2, %rd30;
	ld.global.f64 	%fd40, [%rd31];
	add.s32 	%r53, %r74, %r7;
	mul.wide.s32 	%rd32, %r53, 8;
	add.s64 	%rd33, %rd1, %rd32;
	ld.global.f64 	%fd41, [%rd33];
	fma.rn.f64 	%fd42, %fd40, %fd41, %fd66;
	add.s32 	%r54, %r52, %r43;
	mul.wide.u32 	%rd34, %r54, 8;
	add.s64 	%rd35, %rd2, %rd34;
	ld.global.f64 	%fd43, [%rd35];
	ld.global.f64 	%fd44, [%rd33+8];
	fma.rn.f64 	%fd45, %fd43, %fd44, %fd42;
	add.s32 	%r55, %r54, %r43;
	mul.wide.u32 	%rd36, %r55, 8;
	add.s64 	%rd37, %rd2, %rd36;
	ld.global.f64 	%fd46, [%rd37];
	ld.global.f64 	%fd47, [%rd33+16];
	fma.rn.f64 	%fd48, %fd46, %fd47, %fd45;
	add.s32 	%r56, %r55, %r43;
	mul.wide.u32 	%rd38, %r56, 8;
	add.s64 	%rd39, %rd2, %rd38;
	ld.global.f64 	%fd49, [%rd39];
	ld.global.f64 	%fd50, [%rd33+24];
	fma.rn.f64 	%fd66, %fd49, %fd50, %fd48;
	add.s32 	%r74, %r74, 4;
$L__BB0_7:
	setp.eq.s32 	%p6, %r38, 0;
	@%p6 bra 	$L__BB0_12;
	setp.eq.s32 	%p7, %r38, 1;
	@%p7 bra 	$L__BB0_10;
	mad.lo.s32 	%r57, %r74, %r43, %r5;
	mul.wide.u32 	%rd40, %r57, 8;
	add.s64 	%rd41, %rd2, %rd40;
	ld.global.f64 	%fd52, [%rd41];
	add.s32 	%r58, %r74, %r7;
	mul.wide.s32 	%rd42, %r58, 8;
	add.s64 	%rd43, %rd1, %rd42;
	ld.global.f64 	%fd53, [%rd43];
	fma.rn.f64 	%fd54, %fd52, %fd53, %fd66;
	add.s32 	%r59, %r57, %r43;
	mul.wide.u32 	%rd44, %r59, 8;
	add.s64 	%rd45, %rd2, %rd44;
	ld.global.f64 	%fd55, [%rd45];
	ld.global.f64 	%fd56, [%rd43+8];
	fma.rn.f64 	%fd66, %fd55, %fd56, %fd54;
	add.s32 	%r74, %r74, 2;
$L__BB0_10:
	and.b32  	%r60, %r43, 1;
	setp.eq.b32 	%p8, %r60, 1;
	not.pred 	%p9, %p8;
	@%p9 bra 	$L__BB0_12;
	mad.lo.s32 	%r61, %r74, %r43, %r5;
	mul.wide.u32 	%rd46, %r61, 8;
	add.s64 	%rd47, %rd2, %rd46;
	ld.global.f64 	%fd57, [%rd47];
	add.s32 	%r62, %r74, %r7;
	mul.wide.s32 	%rd48, %r62, 8;
	add.s64 	%rd49, %rd1, %rd48;
	ld.global.f64 	%fd58, [%rd49];
	fma.rn.f64 	%fd66, %fd57, %fd58, %fd66;
$L__BB0_12:
	ld.param.u64 	%rd53, [_Z11gemm_globalPdS_S_i_param_2];
	add.s32 	%r63, %r7, %r5;
	cvta.to.global.u64 	%rd50, %rd53;
	mul.wide.s32 	%rd51, %r63, 8;
	add.s64 	%rd52, %rd50, %rd51;
	st.global.f64 	[%rd52], %fd66;
$L__BB0_13:
	ret;

}
	// .globl	_Z11gemm_sharedPdS_S_i
.visible .entry _Z11gemm_sharedPdS_S_i(
	.param .u64 .ptr .align 1 _Z11gemm_sharedPdS_S_i_param_0,
	.param .u64 .ptr .align 1 _Z11gemm_sharedPdS_S_i_param_1,
	.param .u64 .ptr .align 1 _Z11gemm_sharedPdS_S_i_param_2,
	.param .u32 _Z11gemm_sharedPdS_S_i_param_3
)
{
	.reg .pred 	%p<12>;
	.reg .b32 	%r<44>;
	.reg .b64 	%rd<13>;
	.reg .b64 	%fd<65>;
	// demoted variable
	.shared .align 8 .b8 _ZZ11gemm_sharedPdS_S_iE5tileA[2048];
	// demoted variable
	.shared .align 8 .b8 _ZZ11gemm_sharedPdS_S_iE5tileB[2048];
	ld.param.u64 	%rd4, [_Z11gemm_sharedPdS_S_i_param_0];
	ld.param.u64 	%rd5, [_Z11gemm_sharedPdS_S_i_param_1];
	ld.param.u64 	%rd6, [_Z11gemm_sharedPdS_S_i_param_2];
	ld.param.u32 	%r24, [_Z11gemm_sharedPdS_S_i_param_3];
	mov.u32 	%r25, %ctaid.y;
	shl.b32 	%r1, %r25, 4;
	mov.u32 	%r41, %tid.y;
	add.s32 	%r3, %r1, %r41;
	mov.u32 	%r26, %ctaid.x;
	shl.b32 	%r27, %r26, 4;
	mov.u32 	%r39, %tid.x;
	add.s32 	%r5, %r27, %r39;
	setp.lt.s32 	%p2, %r24, 1;
	mov.f64 	%fd63, 0d0000000000000000;
	@%p2 bra 	$L__BB1_9;
	add.s32 	%r28, %r24, 15;
	shr.u32 	%r29, %r28, 4;
	setp.lt.u32 	%p3, %r3, %r24;
	shl.b32 	%r30, %r41, 7;
	mov.u32 	%r31, _ZZ11gemm_sharedPdS_S_iE5tileA;
	add.s32 	%r6, %r31, %r30;
	shl.b32 	%r32, %r39, 3;
	add.s32 	%r7, %r6, %r32;
	setp.lt.s32 	%p4, %r5, %r24;
	mov.u32 	%r33, _ZZ11gemm_sharedPdS_S_iE5tileB;
	add.s32 	%r9, %r33, %r32;
	add.s32 	%r8, %r9, %r30;
	and.pred  	%p1, %p3, %p4;
	neg.s32 	%r43, %r29;
	mad.lo.s32 	%r42, %r24, %r5, %r41;
	mad.lo.s32 	%r34, %r39, %r24, %r41;
	add.s32 	%r40, %r34, %r1;
	shl.b32 	%r13, %r24, 4;
	cvta.to.global.u64 	%rd1, %rd4;
	cvta.to.global.u64 	%rd2, %rd5;
	mov.f64 	%fd63, 0d0000000000000000;
	not.pred 	%p9, %p1;
$L__BB1_2:
	setp.ge.u32 	%p5, %r3, %r24;
	mul.wide.s32 	%rd7, %r42, 8;
	add.s64 	%rd3, %rd2, %rd7;
	setp.ge.s32 	%p6, %r39, %r24;
	mov.f64 	%fd61, 0d0000000000000000;
	or.pred  	%p7, %p6, %p5;
	@%p7 bra 	$L__BB1_4;
	mul.wide.s32 	%rd8, %r40, 8;
	add.s64 	%rd9, %rd1, %rd8;
	ld.global.f64 	%fd61, [%rd9];
$L__BB1_4:
	st.shared.f64 	[%r7], %fd61;
	mov.f64 	%fd62, 0d0000000000000000;
	max.s32 	%r36, %r5, %r41;
	setp.ge.s32 	%p8, %r36, %r24;
	@%p8 bra 	$L__BB1_6;
	ld.global.f64 	%fd62, [%rd3];
$L__BB1_6:
	st.shared.f64 	[%r8], %fd62;
	bar.sync 	0;
	@%p9 bra 	$L__BB1_8;
	ld.shared.f64 	%fd13, [%r6];
	ld.shared.f64 	%fd14, [%r9];
	fma.rn.f64 	%fd15, %fd13, %fd14, %fd63;
	ld.shared.f64 	%fd16, [%r6+8];
	ld.shared.f64 	%fd17, [%r9+128];
	fma.rn.f64 	%fd18, %fd16, %fd17, %fd15;
	ld.shared.f64 	%fd19, [%r6+16];
	ld.shared.f64 	%fd20, [%r9+256];
	fma.rn.f64 	%fd21, %fd19, %fd20, %fd18;
	ld.shared.f64 	%fd22, [%r6+24];
	ld.shared.f64 	%fd23, [%r9+384];
	fma.rn.f64 	%fd24, %fd22, %fd23, %fd21;
	ld.shared.f64 	%fd25, [%r6+32];
	ld.shared.f64 	%fd26, [%r9+512];
	fma.rn.f64 	%fd27, %fd25, %fd26, %fd24;
	ld.shared.f64 	%fd28, [%r6+40];
	ld.shared.f64 	%fd29, [%r9+640];
	fma.rn.f64 	%fd30, %fd28, %fd29, %fd27;
	ld.shared.f64 	%fd31, [%r6+48];
	ld.shared.f64 	%fd32, [%r9+768];
	fma.rn.f64 	%fd33, %fd31, %fd32, %fd30;
	ld.shared.f64 	%fd34, [%r6+56];
	ld.shared.f64 	%fd35, [%r9+896];
	fma.rn.f64 	%fd36, %fd34, %fd35, %fd33;
	ld.shared.f64 	%fd37, [%r6+64];
	ld.shared.f64 	%fd38, [%r9+1024];
	fma.rn.f64 	%fd39, %fd37, %fd38, %fd36;
	ld.shared.f64 	%fd40, [%r6+72];
	ld.shared.f64 	%fd41, [%r9+1152];
	fma.rn.f64 	%fd42, %fd40, %fd41, %fd39;
	ld.shared.f64 	%fd43, [%r6+80];
	ld.shared.f64 	%fd44, [%r9+1280];
	fma.rn.f64 	%fd45, %fd43, %fd44, %fd42;
	ld.shared.f64 	%fd46, [%r6+88];
	ld.shared.f64 	%fd47, [%r9+1408];
	fma.rn.f64 	%fd48, %fd46, %fd47, %fd45;
	ld.shared.f64 	%fd49, [%r6+96];
	ld.shared.f64 	%fd50, [%r9+1536];
	fma.rn.f64 	%fd51, %fd49, %fd50, %fd48;
	ld.shared.f64 	%fd52, [%r6+104];
	ld.shared.f64 	%fd53, [%r9+1664];
	fma.rn.f64 	%fd54, %fd52, %fd53, %fd51;
	ld.shared.f64 	%fd55, [%r6+112];
	ld.shared.f64 	%fd56, [%r9+1792];
	fma.rn.f64 	%fd57, %fd55, %fd56, %fd54;
	ld.shared.f64 	%fd58, [%r6+120];
	ld.shared.f64 	%fd59, [%r9+1920];
	fma.rn.f64 	%fd63, %fd58, %fd59, %fd57;
$L__BB1_8:
	bar.sync 	0;
	add.s32 	%r43, %r43, 1;
	setp.ne.s32 	%p10, %r43, 0;
	add.s32 	%r42, %r42, 16;
	add.s32 	%r41, %r41, 16;
	add.s32 	%r40, %r40, %r13;
	add.s32 	%r39, %r39, 16;
	@%p10 bra 	$L__BB1_2;
$L__BB1_9:
	max.s32 	%r37, %r3, %r5;
	setp.ge.s32 	%p11, %r37, %r24;
	@%p11 bra 	$L__BB1_11;
	mad.lo.s32 	%r38, %r24, %r5, %r3;
	cvta.to.global.u64 	%rd10, %rd6;
	mul.wide.s32 	%rd11, %r38, 8;
	add.s64 	%rd12, %rd10, %rd11;
	st.global.f64 	[%rd12], %fd63;
$L__BB1_11:
	ret;

}
	// .globl	_Z21gemm_shared_optimizedPdS_S_i
.visible .entry _Z21gemm_shared_optimizedPdS_S_i(
	.param .u64 .ptr .align 1 _Z21gemm_shared_optimizedPdS_S_i_param_0,
	.param .u64 .ptr .align 1 _Z21gemm_shared_optimizedPdS_S_i_param_1,
	.param .u64 .ptr .align 1 _Z21gemm_shared_optimizedPdS_S_i_param_2,
	.param .u32 _Z21gemm_shared_optimizedPdS_S_i_param_3
)
{
	.reg .pred 	%p<12>;
	.reg .b32 	%r<44>;
	.reg .b64 	%rd<13>;
	.reg .b64 	%fd<65>;
	// demoted variable
	.shared .align 8 .b8 _ZZ21gemm_shared_optimizedPdS_S_iE5tileA[2176];
	// demoted variable
	.shared .align 8 .b8 _ZZ21gemm_shared_optimizedPdS_S_iE5tileB[2176];
	ld.param.u64 	%rd4, [_Z21gemm_shared_optimizedPdS_S_i_param_0];
	ld.param.u64 	%rd5, [_Z21gemm_shared_optimizedPdS_S_i_param_1];
	ld.param.u64 	%rd6, [_Z21gemm_shared_optimizedPdS_S_i_param_2];
	ld.param.u32 	%r24, [_Z21gemm_shared_optimizedPdS_S_i_param_3];
	mov.u32 	%r25, %ctaid.y;
	shl.b32 	%r1, %r25, 4;
	mov.u32 	%r41, %tid.y;
	add.s32 	%r3, %r1, %r41;
	mov.u32 	%r26, %ctaid.x;
	shl.b32 	%r27, %r26, 4;
	mov.u32 	%r39, %tid.x;
	add.s32 	%r5, %r27, %r39;
	setp.lt.s32 	%p2, %r24, 1;
	mov.f64 	%fd63, 0d0000000000000000;
	@%p2 bra 	$L__BB2_9;
	add.s32 	%r28, %r24, 15;
	shr.u32 	%r29, %r28, 4;
	setp.lt.u32 	%p3, %r3, %r24;
	mul.lo.s32 	%r30, %r41, 136;
	mov.u32 	%r31, _ZZ21gemm_shared_optimizedPdS_S_iE5tileA;
	add.s32 	%r6, %r31, %r30;
	shl.b32 	%r32, %r39, 3;
	add.s32 	%r7, %r6, %r32;
	setp.lt.s32 	%p4, %r5, %r24;
	mov.u32 	%r33, _ZZ21gemm_shared_optimizedPdS_S_iE5tileB;
	add.s32 	%r9, %r33, %r32;
	add.s32 	%r8, %r9, %r30;
	and.pred  	%p1, %p3, %p4;
	neg.s32 	%r43, %r29;
	mad.lo.s32 	%r42, %r24, %r5, %r41;
	mad.lo.s32 	%r34, %r39, %r24, %r41;
	add.s32 	%r40, %r34, %r1;
	shl.b32 	%r13, %r24, 4;
	cvta.to.global.u64 	%rd1, %rd4;
	cvta.to.global.u64 	%rd2, %rd5;
	mov.f64 	%fd63, 0d0000000000000000;
	not.pred 	%p9, %p1;
$L__BB2_2:
	setp.ge.u32 	%p5, %r3, %r24;
	mul.wide.s32 	%rd7, %r42, 8;
	add.s64 	%rd3, %rd2, %rd7;
	setp.ge.s32 	%p6, %r39, %r24;
	mov.f64 	%fd61, 0d0000000000000000;
	or.pred  	%p7, %p6, %p5;
	@%p7 bra 	$L__BB2_4;
	mul.wide.s32 	%rd8, %r40, 8;
	add.s64 	%rd9, %rd1, %rd8;
	ld.global.f64 	%fd61, [%rd9];
$L__BB2_4:
	st.shared.f64 	[%r7], %fd61;
	mov.f64 	%fd62, 0d0000000000000000;
	max.s32 	%r36, %r5, %r41;
	setp.ge.s32 	%p8, %r36, %r24;
	@%p8 bra 	$L__BB2_6;
	ld.global.f64 	%fd62, [%rd3];
$L__BB2_6:
	st.shared.f64 	[%r8], %fd62;
	bar.sync 	0;
	@%p9 bra 	$L__BB2_8;
	ld.shared.f64 	%fd13, [%r6];
	ld.shared.f64 	%fd14, [%r9];
	fma.rn.f64 	%fd15, %fd13, %fd14, %fd63;
	ld.shared.f64 	%fd16, [%r6+8];
	ld.shared.f64 	%fd17, [%r9+136];
	fma.rn.f64 	%fd18, %fd16, %fd17, %fd15;
	ld.shared.f64 	%fd19, [%r6+16];
	ld.shared.f64 	%fd20, [%r9+272];
	fma.rn.f64 	%fd21, %fd19, %fd20, %fd18;
	ld.shared.f64 	%fd22, [%r6+24];
	ld.shared.f64 	%fd23, [%r9+408];
	fma.rn.f64 	%fd24, %fd22, %fd23, %fd21;
	ld.shared.f64 	%fd25, [%r6+32];
	ld.shared.f64 	%fd26, [%r9+544];
	fma.rn.f64 	%fd27, %fd25, %fd26, %fd24;
	ld.shared.f64 	%fd28, [%r6+40];
	ld.shared.f64 	%fd29, [%r9+680];
	fma.rn.f64 	%fd30, %fd28, %fd29, %fd27;
	ld.shared.f64 	%fd31, [%r6+48];
	ld.shared.f64 	%fd32, [%r9+816];
	fma.rn.f64 	%fd33, %fd31, %fd32, %fd30;
	ld.shared.f64 	%fd34, [%r6+56];
	ld.shared.f64 	%fd35, [%r9+952];
	fma.rn.f64 	%fd36, %fd34, %fd35, %fd33;
	ld.shared.f64 	%fd37, [%r6+64];
	ld.shared.f64 	%fd38, [%r9+1088];
	fma.rn.f64 	%fd39, %fd37, %fd38, %fd36;
	ld.shared.f64 	%fd40, [%r6+72];
	ld.shared.f64 	%fd41, [%r9+1224];
	fma.rn.f64 	%fd42, %fd40, %fd41, %fd39;
	ld.shared.f64 	%fd43, [%r6+80];
	ld.shared.f64 	%fd44, [%r9+1360];
	fma.rn.f64 	%fd45, %fd43, %fd44, %fd42;
	ld.shared.f64 	%fd46, [%r6+88];
	ld.shared.f64 	%fd47, [%r9+1496];
	fma.rn.f64 	%fd48, %fd46, %fd47, %fd45;
	ld.shared.f64 	%fd49, [%r6+96];
	ld.shared.f64 	%fd50, [%r9+1632];
	fma.rn.f64 	%fd51, %fd49, %fd50, %fd48;
	ld.shared.f64 	%fd52, [%r6+104];
	ld.shared.f64 	%fd53, [%r9+1768];
	fma.rn.f64 	%fd54, %fd52, %fd53, %fd51;
	ld.shared.f64 	%fd55, [%r6+112];
	ld.shared.f64 	%fd56, [%r9+1904];
	fma.rn.f64 	%fd57, %fd55, %fd56, %fd54;
	ld.shared.f64 	%fd58, [%r6+120];
	ld.shared.f64 	%fd59, [%r9+2040];
	fma.rn.f64 	%fd63, %fd58, %fd59, %fd57;
$L__BB2_8:
	bar.sync 	0;
	add.s32 	%r43, %r43, 1;
	setp.ne.s32 	%p10, %r43, 0;
	add.s32 	%r42, %r42, 16;
	add.s32 	%r41, %r41, 16;
	add.s32 	%r40, %r40, %r13;
	add.s32 	%r39, %r39, 16;
	@%p10 bra 	$L__BB2_2;
$L__BB2_9:
	max.s32 	%r37, %r3, %r5;
	setp.ge.s32 	%p11, %r37, %r24;
	@%p11 bra 	$L__BB2_11;
	mad.lo.s32 	%r38, %r24, %r5, %r3;
	cvta.to.global.u64 	%rd10, %rd6;
	mul.wide.s32 	%rd11, %r38, 8;
	add.s64 	%rd12, %rd10, %rd11;
	st.global.f64 	[%rd12], %fd63;
$L__BB2_11:
	ret;

}
	// .globl	_Z17gemm_streams_tilePdS_S_iii
.visible .entry _Z17gemm_streams_tilePdS_S_iii(
	.param .u64 .ptr .align 1 _Z17gemm_streams_tilePdS_S_iii_param_0,
	.param .u64 .ptr .align 1 _Z17gemm_streams_tilePdS_S_iii_param_1,
	.param .u64 .ptr .align 1 _Z17gemm_streams_tilePdS_S_iii_param_2,
	.param .u32 _Z17gemm_streams_tilePdS_S_iii_param_3,
	.param .u32 _Z17gemm_streams_tilePdS_S_iii_param_4,
	.param .u32 _Z17gemm_streams_tilePdS_S_iii_param_5
)
{
	.reg .pred 	%p<14>;
	.reg .b32 	%r<46>;
	.reg .b64 	%rd<13>;
	.reg .b64 	%fd<65>;
	// demoted variable
	.shared .align 8 .b8 _ZZ17gemm_streams_tilePdS_S_iiiE5tileA[2048];
	// demoted variable
	.shared .align 8 .b8 _ZZ17gemm_streams_tilePdS_S_iiiE5tileB[2048];
	ld.param.u64 	%rd4, [_Z17gemm_streams_tilePdS_S_iii_param_0];
	ld.param.u64 	%rd5, [_Z17gemm_streams_tilePdS_S_iii_param_1];
	ld.param.u64 	%rd6, [_Z17gemm_streams_tilePdS_S_iii_param_2];
	ld.param.u32 	%r24, [_Z17gemm_streams_tilePdS_S_iii_param_3];
	ld.param.u32 	%r25, [_Z17gemm_streams_tilePdS_S_iii_param_4];
	ld.param.u32 	%r26, [_Z17gemm_streams_tilePdS_S_iii_param_5];
	mov.u32 	%r27, %ctaid.y;
	shl.b32 	%r1, %r27, 4;
	mov.u32 	%r43, %tid.y;
	add.s32 	%r28, %r1, %r43;
	add.s32 	%r3, %r28, %r25;
	mov.u32 	%r29, %ctaid.x;
	shl.b32 	%r30, %r29, 4;
	mov.u32 	%r41, %tid.x;
	add.s32 	%r5, %r30, %r41;
	setp.lt.s32 	%p2, %r24, 1;
	mov.f64 	%fd63, 0d0000000000000000;
	@%p2 bra 	$L__BB3_9;
	add.s32 	%r31, %r24, 15;
	shr.u32 	%r32, %r31, 4;
	setp.lt.s32 	%p3, %r3, %r26;
	shl.b32 	%r33, %r43, 7;
	mov.u32 	%r34, _ZZ17gemm_streams_tilePdS_S_iiiE5tileA;
	add.s32 	%r6, %r34, %r33;
	shl.b32 	%r35, %r41, 3;
	add.s32 	%r7, %r6, %r35;
	setp.lt.s32 	%p4, %r5, %r24;
	mov.u32 	%r36, _ZZ17gemm_streams_tilePdS_S_iiiE5tileB;
	add.s32 	%r9, %r36, %r35;
	add.s32 	%r8, %r9, %r33;
	and.pred  	%p1, %p4, %p3;
	neg.s32 	%r45, %r32;
	mad.lo.s32 	%r44, %r24, %r5, %r43;
	add.s32 	%r37, %r43, %r25;
	mad.lo.s32 	%r38, %r41, %r24, %r37;
	add.s32 	%r42, %r38, %r1;
	shl.b32 	%r13, %r24, 4;
	cvta.to.global.u64 	%rd1, %rd4;
	cvta.to.global.u64 	%rd2, %rd5;
	mov.f64 	%fd63, 0d0000000000000000;
	not.pred 	%p9, %p1;
$L__BB3_2:
	setp.ge.s32 	%p5, %r3, %r26;
	mul.wide.s32 	%rd7, %r44, 8;
	add.s64 	%rd3, %rd2, %rd7;
	setp.ge.s32 	%p6, %r41, %r24;
	mov.f64 	%fd61, 0d0000000000000000;
	or.pred  	%p7, %p6, %p5;
	@%p7 bra 	$L__BB3_4;
	mul.wide.s32 	%rd8, %r42, 8;
	add.s64 	%rd9, %rd1, %rd8;
	ld.global.f64 	%fd61, [%rd9];
$L__BB3_4:
	st.shared.f64 	[%r7], %fd61;
	mov.f64 	%fd62, 0d0000000000000000;
	max.s32 	%r39, %r5, %r43;
	setp.ge.s32 	%p8, %r39, %r24;
	@%p8 bra 	$L__BB3_6;
	ld.global.f64 	%fd62, [%rd3];
$L__BB3_6:
	st.shared.f64 	[%r8], %fd62;
	bar.sync 	0;
	@%p9 bra 	$L__BB3_8;
	ld.shared.f64 	%fd13, [%r6];
	ld.shared.f64 	%fd14, [%r9];
	fma.rn.f64 	%fd15, %fd13, %fd14, %fd63;
	ld.shared.f64 	%fd16, [%r6+8];
	ld.shared.f64 	%fd17, [%r9+128];
	fma.rn.f64 	%fd18, %fd16, %fd17, %fd15;
	ld.shared.f64 	%fd19, [%r6+16];
	ld.shared.f64 	%fd20, [%r9+256];
	fma.rn.f64 	%fd21, %fd19, %fd20, %fd18;
	ld.shared.f64 	%fd22, [%r6+24];
	ld.shared.f64 	%fd23, [%r9+384];
	fma.rn.f64 	%fd24, %fd22, %fd23, %fd21;
	ld.shared.f64 	%fd25, [%r6+32];
	ld.shared.f64 	%fd26, [%r9+512];
	fma.rn.f64 	%fd27, %fd25, %fd26, %fd24;
	ld.shared.f64 	%fd28, [%r6+40];
	ld.shared.f64 	%fd29, [%r9+640];
	fma.rn.f64 	%fd30, %fd28, %fd29, %fd27;
	ld.shared.f64 	%fd31, [%r6+48];
	ld.shared.f64 	%fd32, [%r9+768];
	fma.rn.f64 	%fd33, %fd31, %fd32, %fd30;
	ld.shared.f64 	%fd34, [%r6+56];
	ld.shared.f64 	%fd35, [%r9+896];
	fma.rn.f64 	%fd36, %fd34, %fd35, %fd33;
	ld.shared.f64 	%fd37, [%r6+64];
	ld.shared.f64 	%fd38, [%r9+1024];
	fma.rn.f64 	%fd39, %fd37, %fd38, %fd36;
	ld.shared.f64 	%fd40, [%r6+72];
	ld.shared.f64 	%fd41, [%r9+1152];
	fma.rn.f64 	%fd42, %fd40, %fd41, %fd39;
	ld.shared.f64 	%fd43, [%r6+80];
	ld.shared.f64 	%fd44, [%r9+1280];
	fma.rn.f64 	%fd45, %fd43, %fd44, %fd42;
	ld.shared.f64 	%fd46, [%r6+88];
	ld.shared.f64 	%fd47, [%r9+1408];
	fma.rn.f64 	%fd48, %fd46, %fd47, %fd45;
	ld.shared.f64 	%fd49, [%r6+96];
	ld.shared.f64 	%fd50, [%r9+1536];
	fma.rn.f64 	%fd51, %fd49, %fd50, %fd48;
	ld.shared.f64 	%fd52, [%r6+104];
	ld.shared.f64 	%fd53, [%r9+1664];
	fma.rn.f64 	%fd54, %fd52, %fd53, %fd51;
	ld.shared.f64 	%fd55, [%r6+112];
	ld.shared.f64 	%fd56, [%r9+1792];
	fma.rn.f64 	%fd57, %fd55, %fd56, %fd54;
	ld.shared.f64 	%fd58, [%r6+120];
	ld.shared.f64 	%fd59, [%r9+1920];
	fma.rn.f64 	%fd63, %fd58, %fd59, %fd57;
$L__BB3_8:
	bar.sync 	0;
	add.s32 	%r45, %r45, 1;
	setp.ne.s32 	%p10, %r45, 0;
	add.s32 	%r44, %r44, 16;
	add.s32 	%r43, %r43, 16;
	add.s32 	%r42, %r42, %r13;
	add.s32 	%r41, %r41, 16;
	@%p10 bra 	$L__BB3_2;
$L__BB3_9:
	setp.ge.s32 	%p11, %r3, %r26;
	setp.ge.s32 	%p12, %r5, %r24;
	or.pred  	%p13, %p12, %p11;
	@%p13 bra 	$L__BB3_11;
	mad.lo.s32 	%r40, %r24, %r5, %r3;
	cvta.to.global.u64 	%rd10, %rd6;
	mul.wide.s32 	%rd11, %r40, 8;
	add.s64 	%rd12, %rd10, %rd11;
	st.global.f64 	[%rd12], %fd63;
$L__BB3_11:
	ret;

}


// ===== COMPILED SASS (sm_100) =====

	.target	sm_100

	.elftype	@"ET_EXEC"


//--------------------- .note.nv.tkinfo           --------------------------
	.section	.note.nv.tkinfo,"",@"SHT_NOTE"
	.sectionflags	@"SHF_NOTE_NV_TKINFO"
	.tkinfo
        /*0018*/ 	.word	0x00000002
        /*0030*/ 	.string	""
        /*0030*/ 	.string	"ptxas"
        /*0030*/ 	.string	"Cuda compilation tools, release 13.0, V13.0.88"
        /*0030*/ 	.string	"Build cuda_13.0.r13.0/compiler.36424714_0"
        /*0030*/ 	.string	"-arch sm_100 -m 64 "



//--------------------- .note.nv.cuinfo           --------------------------
	.section	.note.nv.cuinfo,"",@"SHT_NOTE"
	.sectionflags	@"SHF_NOTE_NV_CUINFO"
        /*0018*/ 	.short	0x0002
        /*001a*/ 	.short	0x0064
        /*001c*/ 	.short	0x0082
	.zero		2


//--------------------- .nv.info                  --------------------------
	.section	.nv.info,"",@"SHT_CUDA_INFO"
	.align	4


	//----- nvinfo : EIATTR_REGCOUNT
	.align		4
        /*0000*/ 	.byte	0x04, 0x2f
        /*0002*/ 	.short	(.L_1 - .L_0)
	.align		4
.L_0:
        /*0004*/ 	.word	index@(_Z11gemm_globalPdS_S_i)
        /*0008*/ 	.word	0x00000020


	//----- nvinfo : EIATTR_FRAME_SIZE
	.align		4
.L_1:
        /*000c*/ 	.byte	0x04, 0x11
        /*000e*/ 	.short	(.L_3 - .L_2)
	.align		4
.L_2:
        /*0010*/ 	.word	index@(_Z11gemm_globalPdS_S_i)
        /*0014*/ 	.word	0x00000000


	//----- nvinfo : EIATTR_REGCOUNT
	.align		4
.L_3:
        /*0018*/ 	.byte	0x04, 0x2f
        /*001a*/ 	.short	(.L_5 - .L_4)
	.align		4
.L_4:
        /*001c*/ 	.word	index@(_Z11gemm_sharedPdS_S_i)
        /*0020*/ 	.word	0x00000020


	//----- nvinfo : EIATTR_FRAME_SIZE
	.align		4
.L_5:
        /*0024*/ 	.byte	0x04, 0x11
        /*0026*/ 	.short	(.L_7 - .L_6)
	.align		4
.L_6:
        /*0028*/ 	.word	index@(_Z11gemm_sharedPdS_S_i)
        /*002c*/ 	.word	0x00000000


	//----- nvinfo : EIATTR_REGCOUNT
	.align		4
.L_7:
        /*0030*/ 	.byte	0x04, 0x2f
        /*0032*/ 	.short	(.L_9 - .L_8)
	.align		4
.L_8:
        /*0034*/ 	.word	index@(_Z21gemm_shared_optimizedPdS_S_i)
        /*0038*/ 	.word	0x0000001c


	//----- nvinfo : EIATTR_FRAME_SIZE
	.align		4
.L_9:
        /*003c*/ 	.byte	0x04, 0x11
        /*003e*/ 	.short	(.L_11 - .L_10)
	.align		4
.L_10:
        /*0040*/ 	.word	index@(_Z21gemm_shared_optimizedPdS_S_i)
        /*0044*/ 	.word	0x00000000


	//----- nvinfo : EIATTR_REGCOUNT
	.align		4
.L_11:
        /*0048*/ 	.byte	0x04, 0x2f
        /*004a*/ 	.short	(.L_13 - .L_12)
	.align		4
.L_12:
        /*004c*/ 	.word	index@(_Z17gemm_streams_tilePdS_S_iii)
        /*0050*/ 	.word	0x0000001e


	//----- nvinfo : EIATTR_FRAME_SIZE
	.align		4
.L_13:
        /*0054*/ 	.byte	0x04, 0x11
        /*0056*/ 	.short	(.L_15 - .L_14)
	.align		4
.L_14:
        /*0058*/ 	.word	index@(_Z17gemm_streams_tilePdS_S_iii)
        /*005c*/ 	.word	0x00000000


	//----- nvinfo : EIATTR_MIN_STACK_SIZE
	.align		4
.L_15:
        /*0060*/ 	.byte	0x04, 0x12
        /*0062*/ 	.short	(.L_17 - .L_16)
	.align		4
.L_16:
        /*0064*/ 	.word	index@(_Z17gemm_streams_tilePdS_S_iii)
        /*0068*/ 	.word	0x00000000


	//----- nvinfo : EIATTR_MIN_STACK_SIZE
	.align		4
.L_17:
        /*006c*/ 	.byte	0x04, 0x12
        /*006e*/ 	.short	(.L_19 - .L_18)
	.align		4
.L_18:
        /*0070*/ 	.word	index@(_Z21gemm_shared_optimizedPdS_S_i)
        /*0074*/ 	.word	0x00000000


	//----- nvinfo : EIATTR_MIN_STACK_SIZE
	.align		4
.L_19:
        /*0078*/ 	.byte	0x04, 0x12
        /*007a*/ 	.short	(.L_21 - .L_20)
	.align		4
.L_20:
        /*007c*/ 	.word	index@(_Z11gemm_sharedPdS_S_i)
        /*0080*/ 	.word	0x00000000


	//----- nvinfo : EIATTR_MIN_STACK_SIZE
	.align		4
.L_21:
        /*0084*/ 	.byte	0x04, 0x12
        /*0086*/ 	.short	(.L_23 - .L_22)
	.align		4
.L_22:
        /*0088*/ 	.word	index@(_Z11gemm_globalPdS_S_i)
        /*008c*/ 	.word	0x00000000
.L_23:


//--------------------- .nv.compat                --------------------------
	.section	.nv.compat,"",@"SHT_CUDA_COMPAT_INFO"
	.align	4
        /*0000*/ 	.byte	0x02, 0x09, 0x00, 0x00, 0x02, 0x02, 0x01, 0x00, 0x02, 0x05, 0x05, 0x00, 0x03, 0x07, 0x01, 0x01
        /*0010*/ 	.byte	0x02, 0x03, 0x00, 0x00, 0x02, 0x06, 0x01, 0x00, 0x04, 0x0b, 0x08, 0x00, 0x01, 0x00, 0x00, 0x00
        /*0020*/ 	.byte	0x00, 0x00, 0x00, 0x00


//--------------------- .nv.info._Z17gemm_streams_tilePdS_S_iii --------------------------
	.section	.nv.info._Z17gemm_streams_tilePdS_S_iii,"",@"SHT_CUDA_INFO"
	.sectionflags	@""
	.align	4


	//----- nvinfo : EIATTR_CUDA_API_VERSION
	.align		4
        /*0000*/ 	.byte	0x04, 0x37
        /*0002*/ 	.short	(.L_25 - .L_24)
.L_24:
        /*0004*/ 	.word	0x00000082


	//----- nvinfo : EIATTR_KPARAM_INFO
	.align		4
.L_25:
        /*0008*/ 	.byte	0x04, 0x17
        /*000a*/ 	.short	(.L_27 - .L_26)
.L_26:
        /*000c*/ 	.word	0x00000000
        /*0010*/ 	.short	0x0005
        /*0012*/ 	.short	0x0020
        /*0014*/ 	.byte	0x00, 0xf0, 0x11, 0x00


	//----- nvinfo : EIATTR_KPARAM_INFO
	.align		4
.L_27:
        /*0018*/ 	.byte	0x04, 0x17
        /*001a*/ 	.short	(.L_29 - .L_28)
.L_28:
        /*001c*/ 	.word	0x00000000
        /*0020*/ 	.short	0x0004
        /*0022*/ 	.short	0x001c
        /*0024*/ 	.byte	0x00, 0xf0, 0x11, 0x00


	//----- nvinfo : EIATTR_KPARAM_INFO
	.align		4
.L_29:
        /*0028*/ 	.byte	0x04, 0x17
        /*002a*/ 	.short	(.L_31 - .L_30)
.L_30:
        /*002c*/ 	.word	0x00000000
        /*0030*/ 	.short	0x0003
        /*0032*/ 	.short	0x0018
        /*0034*/ 	.byte	0x00, 0xf0, 0x11, 0x00


	//----- nvinfo : EIATTR_KPARAM_INFO
	.align		4
.L_31:
        /*0038*/ 	.byte	0x04, 0x17
        /*003a*/ 	.short	(.L_33 - .L_32)
.L_32:
        /*003c*/ 	.word	0x00000000
        /*0040*/ 	.short	0x0002
        /*0042*/ 	.short	0x0010
        /*0044*/ 	.byte	0x00, 0xf5, 0x21, 0x00


	//----- nvinfo : EIATTR_KPARAM_INFO
	.align		4
.L_33:
        /*0048*/ 	.byte	0x04, 0x17
        /*004a*/ 	.short	(.L_35 - .L_34)
.L_34:
        /*004c*/ 	.word	0x00000000
        /*0050*/ 	.short	0x0001
        /*0052*/ 	.short	0x0008
        /*0054*/ 	.byte	0x00, 0xf5, 0x21, 0x00


	//----- nvinfo : EIATTR_KPARAM_INFO
	.align		4
.L_35:
        /*0058*/ 	.byte	0x04, 0x17
        /*005a*/ 	.short	(.L_37 - .L_36)
.L_36:
        /*005c*/ 	.word	0x00000000
        /*0060*/ 	.short	0x0000
        /*0062*/ 	.short	0x0000
        /*0064*/ 	.byte	0x00, 0xf5, 0x21, 0x00


	//----- nvinfo : EIATTR_SPARSE_MMA_MASK
	.align		4
.L_37:
        /*0068*/ 	.byte	0x03, 0x50
        /*006a*/ 	.short	0x0000


	//----- nvinfo : EIATTR_MAXREG_COUNT
	.align		4
        /*006c*/ 	.byte	0x03, 0x1b
        /*006e*/ 	.short	0x00ff


	//----- nvinfo : EIATTR_NUM_BARRIERS
	.align		4
        /*0070*/ 	.byte	0x02, 0x4c
        /*0072*/ 	.byte	0x01
	.zero		1


	//----- nvinfo : EIATTR_MERCURY_ISA_VERSION
	.align		4
        /*0074*/ 	.byte	0x03, 0x5f
        /*0076*/ 	.short	0x0101


	//----- nvinfo : EIATTR_VRC_CTA_INIT_COUNT
	.align		4
        /*0078*/ 	.byte	0x02, 0x4a
	.zero		1
	.zero		1


	//----- nvinfo : EIATTR_EXIT_INSTR_OFFSETS
	.align		4
        /*007c*/ 	.byte	0x04, 0x1c
        /*007e*/ 	.short	(.L_39 - .L_38)


	//   ....[0]....
.L_38:
        /*0080*/ 	.word	0x00000690


	//   ....[1]....
        /*0084*/ 	.word	0x000006e0


	//----- nvinfo : EIATTR_CRS_STACK_SIZE
	.align		4
.L_39:
        /*0088*/ 	.byte	0x04, 0x1e
        /*008a*/ 	.short	(.L_41 - .L_40)
.L_40:
        /*008c*/ 	.word	0x00000000


	//----- nvinfo : EIATTR_CBANK_PARAM_SIZE
	.align		4
.L_41:
        /*0090*/ 	.byte	0x03, 0x19
        /*0092*/ 	.short	0x0024


	//----- nvinfo : EIATTR_PARAM_CBANK
	.align		4
        /*0094*/ 	.byte	0x04, 0x0a
        /*0096*/ 	.short	(.L_43 - .L_42)
	.align		4
.L_42:
        /*0098*/ 	.word	index@(.nv.constant0._Z17gemm_streams_tilePdS_S_iii)
        /*009c*/ 	.short	0x0380
        /*009e*/ 	.short	0x0024


	//----- nvinfo : EIATTR_SW_WAR
	.align		4
.L_43:
        /*00a0*/ 	.byte	0x04, 0x36
        /*00a2*/ 	.short	(.L_45 - .L_44)
.L_44:
        /*00a4*/ 	.word	0x00000008
.L_45:


//--------------------- .nv.info._Z21gemm_shared_optimizedPdS_S_i --------------------------
	.section	.nv.info._Z21gemm_shared_optimizedPdS_S_i,"",@"SHT_CUDA_INFO"
	.sectionflags	@""
	.align	4


	//----- nvinfo : EIATTR_CUDA_API_VERSION
	.align		4
        /*0000*/ 	.byte	0x04, 0x37
        /*0002*/ 	.short	(.L_47 - .L_46)
.L_46:
        /*0004*/ 	.word	0x00000082


	//----- nvinfo : EIATTR_KPARAM_INFO
	.align		4
.L_47:
        /*0008*/ 	.byte	0x04, 0x17
        /*000a*/ 	.short	(.L_49 - .L_48)
.L_48:
        /*000c*/ 	.word	0x00000000
        /*0010*/ 	.short	0x0003
        /*0012*/ 	.short	0x0018
        /*0014*/ 	.byte	0x00, 0xf0, 0x11, 0x00


	//----- nvinfo : EIATTR_KPARAM_INFO
	.align		4
.L_49:
        /*0018*/ 	.byte	0x04, 0x17
        /*001a*/ 	.short	(.L_51 - .L_50)
.L_50:
        /*001c*/ 	.word	0x00000000
        /*0020*/ 	.short	0x0002
        /*0022*/ 	.short	0x0010
        /*0024*/ 	.byte	0x00, 0xf5, 0x21, 0x00


	//----- nvinfo : EIATTR_KPARAM_INFO
	.align		4
.L_51:
        /*0028*/ 	.byte	0x04, 0x17
        /*002a*/ 	.short	(.L_53 - .L_52)
.L_52:
        /*002c*/ 	.word	0x00000000
        /*0030*/ 	.short	0x0001
        /*0032*/ 	.short	0x0008
        /*0034*/ 	.byte	0x00, 0xf5, 0x21, 0x00


	//----- nvinfo : EIATTR_KPARAM_INFO
	.align		4
.L_53:
        /*0038*/ 	.byte	0x04, 0x17
        /*003a*/ 	.short	(.L_55 - .L_54)
.L_54:
        /*003c*/ 	.word	0x00000000
        /*0040*/ 	.short	0x0000
        /*0042*/ 	.short	0x0000
        /*0044*/ 	.byte	0x00, 0xf5, 0x21, 0x00


	//----- nvinfo : EIATTR_SPARSE_MMA_MASK
	.align		4
.L_55:
        /*0048*/ 	.byte	0x03, 0x50
        /*004a*/ 	.short	0x0000


	//----- nvinfo : EIATTR_MAXREG_COUNT
	.align		4
        /*004c*/ 	.byte	0x03, 0x1b
        /*004e*/ 	.short	0x00ff


	//----- nvinfo : EIATTR_NUM_BARRIERS
	.align		4
        /*0050*/ 	.byte	0x02, 0x4c
        /*0052*/ 	.byte	0x01
	.zero		1


	//----- nvinfo : EIATTR_MERCURY_ISA_VERSION
	.align		4
        /*0054*/ 	.byte	0x03, 0x5f
        /*0056*/ 	.short	0x0101


	//----- nvinfo : EIATTR_VRC_CTA_INIT_COUNT
	.align		4
        /*0058*/ 	.byte	0x02, 0x4a
	.zero		1
	.zero		1


	//----- nvinfo : EIATTR_EXIT_INSTR_OFFSETS
	.align		4
        /*005c*/ 	.byte	0x04, 0x1c
        /*005e*/ 	.short	(.L_57 - .L_56)


	//   ....[0]....
.L_56:
        /*0060*/ 	.word	0x000006d0


	//   ....[1]....
        /*0064*/ 	.word	0x00000720


	//----- nvinfo : EIATTR_CRS_STACK_SIZE
	.align		4
.L_57:
        /*0068*/ 	.byte	0x04, 0x1e
        /*006a*/ 	.short	(.L_59 - .L_58)
.L_58:
        /*006c*/ 	.word	0x00000000


	//----- nvinfo : EIATTR_CBANK_PARAM_SIZE
	.align		4
.L_59:
        /*0070*/ 	.byte	0x03, 0x19
        /*0072*/ 	.short	0x001c


	//----- nvinfo : EIATTR_PARAM_CBANK
	.align		4
        /*0074*/ 	.byte	0x04, 0x0a
        /*0076*/ 	.short	(.L_61 - .L_60)
	.align		4
.L_60:
        /*0078*/ 	.word	index@(.nv.constant0._Z21gemm_shared_optimizedPdS_S_i)
        /*007c*/ 	.short	0x0380
        /*007e*/ 	.short	0x001c


	//----- nvinfo : EIATTR_SW_WAR
	.align		4
.L_61:
        /*0080*/ 	.byte	0x04, 0x36
        /*0082*/ 	.short	(.L_63 - .L_62)
.L_62:
        /*0084*/ 	.word	0x00000008
.L_63:


//--------------------- .nv.info._Z11gemm_sharedPdS_S_i --------------------------
	.section	.nv.info._Z11gemm_sharedPdS_S_i,"",@"SHT_CUDA_INFO"
	.sectionflags	@""
	.align	4


	//----- nvinfo : EIATTR_CUDA_API_VERSION
	.align		4
        /*0000*/ 	.byte	0x04, 0x37
        /*0002*/ 	.short	(.L_65 - .L_64)
.L_64:
        /*0004*/ 	.word	0x00000082


	//----- nvinfo : EIATTR_KPARAM_INFO
	.align		4
.L_65:
        /*0008*/ 	.byte	0x04, 0x17
        /*000a*/ 	.short	(.L_67 - .L_66)
.L_66:
        /*000c*/ 	.word	0x00000000
        /*0010*/ 	.short	0x0003
        /*0012*/ 	.short	0x0018
        /*0014*/ 	.byte	0x00, 0xf0, 0x11, 0x00


	//----- nvinfo : EIATTR_KPARAM_INFO
	.align		4
.L_67:
        /*0018*/ 	.byte	0x04, 0x17
        /*001a*/ 	.short	(.L_69 - .L_68)
.L_68:
        /*001c*/ 	.word	0x00000000
        /*0020*/ 	.short	0x0002
        /*0022*/ 	.short	0x0010
        /*0024*/ 	.byte	0x00, 0xf5, 0x21, 0x00


	//----- nvinfo : EIATTR_KPARAM_INFO
	.align		4
.L_69:
        /*0028*/ 	.byte	0x04, 0x17
        /*002a*/ 	.short	(.L_71 - .L_70)
.L_70:
        /*002c*/ 	.word	0x00000000
        /*0030*/ 	.short	0x0001
        /*0032*/ 	.short	0x0008
        /*0034*/ 	.byte	0x00, 0xf5, 0x21, 0x00


	//----- nvinfo : EIATTR_KPARAM_INFO
	.align		4
.L_71:
        /*0038*/ 	.byte	0x04, 0x17
        /*003a*/ 	.short	(.L_73 - .L_72)
.L_72:
        /*003c*/ 	.word	0x00000000
        /*0040*/ 	.short	0x0000
        /*0042*/ 	.short	0x0000
        /*0044*/ 	.byte	0x00, 0xf5, 0x21, 0x00


	//----- nvinfo : EIATTR_SPARSE_MMA_MASK
	.align		4
.L_73:
        /*0048*/ 	.byte	0x03, 0x50
        /*004a*/ 	.short	0x0000


	//----- nvinfo : EIATTR_MAXREG_COUNT
	.align		4
        /*004c*/ 	.byte	0x03, 0x1b
        /*004e*/ 	.short	0x00ff


	//----- nvinfo : EIATTR_NUM_BARRIERS
	.align		4
        /*0050*/ 	.byte	0x02, 0x4c
        /*0052*/ 	.byte	0x01
	.zero		1


	//----- nvinfo : EIATTR_MERCURY_ISA_VERSION
	.align		4
        /*0054*/ 	.byte	0x03, 0x5f
        /*0056*/ 	.short	0x0101


	//----- nvinfo : EIATTR_VRC_CTA_INIT_COUNT
	.align		4
        /*0058*/ 	.byte	0x02, 0x4a
	.zero		1
	.zero		1


	//----- nvinfo : EIATTR_EXIT_INSTR_OFFSETS
	.align		4
        /*005c*/ 	.byte	0x04, 0x1c
        /*005e*/ 	.short	(.L_75 - .L_74)


	//   ....[0]....
.L_74:
        /*0060*/ 	.word	0x00000650


	//   ....[1]....
        /*0064*/ 	.word	0x000006a0


	//----- nvinfo : EIATTR_CRS_STACK_SIZE
	.align		4
.L_75:
        /*0068*/ 	.byte	0x04, 0x1e
        /*006a*/ 	.short	(.L_77 - .L_76)
.L_76:
        /*006c*/ 	.word	0x00000000


	//----- nvinfo : EIATTR_CBANK_PARAM_SIZE
	.align		4
.L_77:
        /*0070*/ 	.byte	0x03, 0x19
        /*0072*/ 	.short	0x001c


	//----- nvinfo : EIATTR_PARAM_CBANK
	.align		4
        /*0074*/ 	.byte	0x04, 0x0a
        /*0076*/ 	.short	(.L_79 - .L_78)
	.align		4
.L_78:
        /*0078*/ 	.word	index@(.nv.constant0._Z11gemm_sharedPdS_S_i)
        /*007c*/ 	.short	0x0380
        /*007e*/ 	.short	0x001c


	//----- nvinfo : EIATTR_SW_WAR
	.align		4
.L_79:
        /*0080*/ 	.byte	0x04, 0x36
        /*0082*/ 	.short	(.L_81 - .L_80)
.L_80:
        /*0084*/ 	.word	0x00000008
.L_81:


//--------------------- .nv.info._Z11gemm_globalPdS_S_i --------------------------
	.section	.nv.info._Z11gemm_globalPdS_S_i,"",@"SHT_CUDA_INFO"
	.sectionflags	@""
	.align	4


	//----- nvinfo : EIATTR_CUDA_API_VERSION
	.align		4
        /*0000*/ 	.byte	0x04, 0x37
        /*0002*/ 	.short	(.L_83 - .L_82)
.L_82:
        /*0004*/ 	.word	0x00000082


	//----- nvinfo : EIATTR_KPARAM_INFO
	.align		4
.L_83:
        /*0008*/ 	.byte	0x04, 0x17
        /*000a*/ 	.short	(.L_85 - .L_84)
.L_84:
        /*000c*/ 	.word	0x00000000
        /*0010*/ 	.short	0x0003
        /*0012*/ 	.short	0x0018
        /*0014*/ 	.byte	0x00, 0xf0, 0x11, 0x00


	//----- nvinfo : EIATTR_KPARAM_INFO
	.align		4
.L_85:
        /*0018*/ 	.byte	0x04, 0x17
        /*001a*/ 	.short	(.L_87 - .L_86)
.L_86:
        /*001c*/ 	.word	0x00000000
        /*0020*/ 	.short	0x0002
        /*0022*/ 	.short	0x0010
        /*0024*/ 	.byte	0x00, 0xf5, 0x21, 0x00


	//----- nvinfo : EIATTR_KPARAM_INFO
	.align		4
.L_87:
        /*0028*/ 	.byte	0x04, 0x17
        /*002a*/ 	.short	(.L_89 - .L_88)
.L_88:
        /*002c*/ 	.word	0x00000000
        /*0030*/ 	.short	0x0001
        /*0032*/ 	.short	0x0008
        /*0034*/ 	.byte	0x00, 0xf5, 0x21, 0x00


	//----- nvinfo : EIATTR_KPARAM_INFO
	.align		4
.L_89:
        /*0038*/ 	.byte	0x04, 0x17
        /*003a*/ 	.short	(.L_91 - .L_90)
.L_90:
        /*003c*/ 	.word	0x00000000
        /*0040*/ 	.short	0x0000
        /*0042*/ 	.short	0x0000
        /*0044*/ 	.byte	0x00, 0xf5, 0x21, 0x00


	//----- nvinfo : EIATTR_SPARSE_MMA_MASK
	.align		4
.L_91:
        /*0048*/ 	.byte	0x03, 0x50
        /*004a*/ 	.short	0x0000


	//----- nvinfo : EIATTR_MAXREG_COUNT
	.align		4
        /*004c*/ 	.byte	0x03, 0x1b
        /*004e*/ 	.short	0x00ff


	//----- nvinfo : EIATTR_MERCURY_ISA_VERSION
	.align		4
        /*0050*/ 	.byte	0x03, 0x5f
        /*0052*/ 	.short	0x0101


	//----- nvinfo : EIATTR_VRC_CTA_INIT_COUNT
	.align		4
        /*0054*/ 	.byte	0x02, 0x4a
	.zero		1
	.zero		1


	//----- nvinfo : EIATTR_EXIT_INSTR_OFFSETS
	.align		4
        /*0058*/ 	.byte	0x04, 0x1c
        /*005a*/ 	.short	(.L_93 - .L_92)


	//   ....[0]....
.L_92:
        /*005c*/ 	.word	0x000000d0


	//   ....[1]....
        /*0060*/ 	.word	0x00000930


	//----- nvinfo : EIATTR_CBANK_PARAM_SIZE
	.align		4
.L_93:
        /*0064*/ 	.byte	0x03, 0x19
        /*0066*/ 	.short	0x001c


	//----- nvinfo : EIATTR_PARAM_CBANK
	.align		4
        /*0068*/ 	.byte	0x04, 0x0a
        /*006a*/ 	.short	(.L_95 - .L_94)
	.align		4
.L_94:
        /*006c*/ 	.word	index@(.nv.constant0._Z11gemm_globalPdS_S_i)
        /*0070*/ 	.short	0x0380
        /*0072*/ 	.short	0x001c


	//----- nvinfo : EIATTR_SW_WAR
	.align		4
.L_95:
        /*0074*/ 	.byte	0x04, 0x36
        /*0076*/ 	.short	(.L_97 - .L_96)
.L_96:
        /*0078*/ 	.word	0x00000008
.L_97:


//--------------------- .nv.callgraph             --------------------------
	.section	.nv.callgraph,"",@"SHT_CUDA_CALLGRAPH"
	.align	4
	.sectionentsize	8
	.align		4
        /*0000*/ 	.word	0x00000000
	.align		4
        /*0004*/ 	.word	0xffffffff
	.align		4
        /*0008*/ 	.word	0x00000000
	.align		4
        /*000c*/ 	.word	0xfffffffe
	.align		4
        /*0010*/ 	.word	0x00000000
	.align		4
        /*0014*/ 	.word	0xfffffffd
	.align		4
        /*0018*/ 	.word	0x00000000
	.align		4
        /*001c*/ 	.word	0xfffffffc


//--------------------- .text._Z17gemm_streams_tilePdS_S_iii --------------------------
	.section	.text._Z17gemm_streams_tilePdS_S_iii,"ax",@progbits
	.align	128
        .global         _Z17gemm_streams_tilePdS_S_iii
        .type           _Z17gemm_streams_tilePdS_S_iii,@function
        .size           _Z17gemm_streams_tilePdS_S_iii,(.L_x_20 - _Z17gemm_streams_tilePdS_S_iii)
        .other          _Z17gemm_streams_tilePdS_S_iii,@"STO_CUDA_ENTRY STV_DEFAULT"
_Z17gemm_streams_tilePdS_S_iii:
.text._Z17gemm_streams_tilePdS_S_iii:
[----:B------:R-:W-:Y:S01]  /*0000*/  LDC R1, c[0x0][0x37c] ;  /* 0x0000df00ff017b82 */ /* 0x000fe20000000800 */
[----:B------:R-:W0:Y:S01]  /*0010*/  S2R R7, SR_CTAID.Y ;  /* 0x0000000000077919 */ /* 0x000e220000002600 */
[----:B------:R-:W1:Y:S01]  /*0020*/  LDCU.64 UR4, c[0x0][0x398] ;  /* 0x00007300ff0477ac */ /* 0x000e620008000a00 */
[----:B------:R-:W-:Y:S01]  /*0030*/  CS2R R24, SRZ ;  /* 0x0000000000187805 */ /* 0x000fe2000001ff00 */
[----:B------:R-:W0:Y:S01]  /*0040*/  S2R R17, SR_TID.Y ;  /* 0x0000000000117919 */ /* 0x000e220000002200 */
[----:B------:R-:W2:Y:S01]  /*0050*/  LDCU.64 UR8, c[0x0][0x358] ;  /* 0x00006b00ff0877ac */ /* 0x000ea20008000a00 */
[----:B------:R-:W3:Y:S01]  /*0060*/  S2R R19, SR_CTAID.X ;  /* 0x0000000000137919 */ /* 0x000ee20000002500 */
[----:B------:R-:W3:Y:S01]  /*0070*/  S2R R15, SR_TID.X ;  /* 0x00000000000f7919 */ /* 0x000ee20000002100 */
[----:B-1----:R-:W-:-:S05]  /*0080*/  IMAD.U32 R6, RZ, RZ, UR4 ;  /* 0x00000004ff067e24 */ /* 0x002fca000f8e00ff */
[----:B------:R-:W-:Y:S01]  /*0090*/  ISETP.GE.AND P0, PT, R6, 0x1, PT ;  /* 0x000000010600780c */ /* 0x000fe20003f06270 */
[----:B0-----:R-:W-:-:S04]  /*00a0*/  IMAD R14, R7, 0x10, R17 ;  /* 0x00000010070e7824 */ /* 0x001fc800078e0211 */
[----:B------:R-:W-:Y:S02]  /*00b0*/  VIADD R14, R14, UR5 ;  /* 0x000000050e0e7c36 */ /* 0x000fe40008000000 */
[----:B---3--:R-:W-:-:S06]  /*00c0*/  IMAD R19, R19, 0x10, R15 ;  /* 0x0000001013137824 */ /* 0x008fcc00078e020f */
[----:B--2---:R-:W-:Y:S05]  /*00d0*/  @!P0 BRA `(.L_x_0) ;  /* 0x0000000400608947 */ /* 0x004fea0003800000 */
[----:B------:R-:W0:Y:S01]  /*00e0*/  S2UR UR6, SR_CgaCtaId ;  /* 0x00000000000679c3 */ /* 0x000e220000008800 */
[----:B------:R-:W1:Y:S01]  /*00f0*/  LDCU UR7, c[0x0][0x3a0] ;  /* 0x00007400ff0777ac */ /* 0x000e620008000800 */
[----:B------:R-:W-:Y:S02]  /*0100*/  IADD3 R0, PT, PT, R17, UR5, RZ ;  /* 0x0000000511007c10 */ /* 0x000fe4000fffe0ff */
[----:B------:R-:W-:Y:S01]  /*0110*/  CS2R R24, SRZ ;  /* 0x0000000000187805 */ /* 0x000fe2000001ff00 */
[-C--:B------:R-:W-:Y:S01]  /*0120*/  IMAD R12, R19, R6.reuse, R17 ;  /* 0x00000006130c7224 */ /* 0x080fe200078e0211 */
[----:B------:R-:W-:Y:S01]  /*0130*/  UMOV UR4, 0x400 ;  /* 0x0000040000047882 */ /* 0x000fe20000000000 */
[----:B------:R-:W-:Y:S01]  /*0140*/  IMAD R0, R15, R6, R0 ;  /* 0x000000060f007224 */ /* 0x000fe200078e0200 */
[----:B------:R-:W2:Y:S01]  /*0150*/  LDC R2, c[0x0][0x398] ;  /* 0x0000e600ff027b82 */ /* 0x000ea20000000800 */
[----:B------:R-:W-:Y:S02]  /*0160*/  UIADD3 UR5, UPT, UPT, UR4, 0x800, URZ ;  /* 0x0000080004057890 */ /* 0x000fe4000fffe0ff */
[----:B------:R-:W-:-:S02]  /*0170*/  IMAD R7, R7, 0x10, R0 ;  /* 0x0000001007077824 */ /* 0x000fc400078e0200 */
[----:B------:R-:W-:-:S03]  /*0180*/  VIADD R0, R6, 0xf ;  /* 0x0000000f06007836 */ /* 0x000fc60000000000 */
[----:B------:R-:W3:Y:S02]  /*0190*/  LDC.64 R20, c[0x0][0x388] ;  /* 0x0000e200ff147b82 */ /* 0x000ee40000000a00 */
[----:B------:R-:W-:Y:S02]  /*01a0*/  SHF.R.U32.HI R0, RZ, 0x4, R0 ;  /* 0x00000004ff007819 */ /* 0x000fe40000011600 */
[C---:B-1----:R-:W-:Y:S02]  /*01b0*/  ISETP.GE.AND P0, PT, R14.reuse, UR7, PT ;  /* 0x000000070e007c0c */ /* 0x042fe4000bf06270 */
[----:B------:R-:W-:Y:S01]  /*01c0*/  ISETP.GE.AND P1, PT, R14, UR7, PT ;  /* 0x000000070e007c0c */ /* 0x000fe2000bf26270 */
[----:B------:R-:W-:Y:S01]  /*01d0*/  IMAD.MOV R13, RZ, RZ, -R0 ;  /* 0x000000ffff0d7224 */ /* 0x000fe200078e0a00 */
[----:B0-----:R-:W-:Y:S01]  /*01e0*/  ULEA UR5, UR6, UR5, 0x18 ;  /* 0x0000000506057291 */ /* 0x001fe2000f8ec0ff */
[----:B------:R-:W-:Y:S01]  /*01f0*/  ISETP.LT.AND P0, PT, R19, R6, !P0 ;  /* 0x000000061300720c */ /* 0x000fe20004701270 */
[----:B------:R-:W-:-:S04]  /*0200*/  ULEA UR4, UR6, UR4, 0x18 ;  /* 0x0000000406047291 */ /* 0x000fc8000f8ec0ff */
[----:B------:R-:W-:Y:S02]  /*0210*/  LEA R4, R15, UR5, 0x3 ;  /* 0x000000050f047c11 */ /* 0x000fe4000f8e18ff */
[----:B------:R-:W-:-:S03]  /*0220*/  LEA R3, R17, UR4, 0x7 ;  /* 0x0000000411037c11 */ /* 0x000fc6000f8e38ff */
[----:B------:R-:W-:Y:S01]  /*0230*/  IMAD R0, R17, 0x80, R4 ;  /* 0x0000008011007824 */ /* 0x000fe200078e0204 */
[----:B------:R-:W-:-:S07]  /*0240*/  LEA R5, R15, R3, 0x3 ;  /* 0x000000030f057211 */ /* 0x000fce00078e18ff */
.L_x_3:
[----:B--2---:R-:W-:Y:S01]  /*0250*/  IMAD.MOV.U32 R6, RZ, RZ, R2 ;  /* 0x000000ffff067224 */ /* 0x004fe200078e0002 */
[----:B------:R-:W-:Y:S02]  /*0260*/  VIMNMX R9, PT, PT, R19, R17, !PT ;  /* 0x0000001113097248 */ /* 0x000fe40007fe0100 */
[----:B0-----:R-:W-:Y:S02]  /*0270*/  CS2R R26, SRZ ;  /* 0x00000000001a7805 */ /* 0x001fe4000001ff00 */
[----:B------:R-:W-:Y:S02]  /*0280*/  CS2R R10, SRZ ;  /* 0x00000000000a7805 */ /* 0x000fe4000001ff00 */
[-C--:B------:R-:W-:Y:S02]  /*0290*/  ISETP.GE.OR P2, PT, R15, R6.reuse, P1 ;  /* 0x000000060f00720c */ /* 0x080fe40000f46670 */
[----:B------:R-:W-:Y:S01]  /*02a0*/  ISETP.GE.AND P3, PT, R9, R6, PT ;  /* 0x000000060900720c */ /* 0x000fe20003f66270 */
[----:B---3--:R-:W-:-:S10]  /*02b0*/  IMAD.WIDE R8, R12, 0x8, R20 ;  /* 0x000000080c087825 */ /* 0x008fd400078e0214 */
[----:B------:R-:W0:Y:S02]  /*02c0*/  @!P2 LDC.64 R22, c[0x0][0x380] ;  /* 0x0000e000ff16ab82 */ /* 0x000e240000000a00 */
[----:B------:R-:W2:Y:S01]  /*02d0*/  @!P3 LDG.E.64 R10, desc[UR8][R8.64] ;  /* 0x00000008080ab981 */ /* 0x000ea2000c1e1b00 */
[----:B0-----:R-:W-:-:S05]  /*02e0*/  @!P2 IMAD.WIDE R22, R7, 0x8, R22 ;  /* 0x000000080716a825 */ /* 0x001fca00078e0216 */
[----:B------:R-:W3:Y:S01]  /*02f0*/  @!P2 LDG.E.64 R26, desc[UR8][R22.64] ;  /* 0x00000008161aa981 */ /* 0x000ee2000c1e1b00 */
[----:B------:R-:W-:Y:S03]  /*0300*/  BSSY.RECONVERGENT B0, `(.L_x_1) ;  /* 0x000002d000007945 */ /* 0x000fe60003800200 */
[----:B---3--:R0:W-:Y:S04]  /*0310*/  STS.64 [R5], R26 ;  /* 0x0000001a05007388 */ /* 0x0081e80000000a00 */
[----:B--2---:R0:W-:Y:S01]  /*0320*/  STS.64 [R0], R10 ;  /* 0x0000000a00007388 */ /* 0x0041e20000000a00 */
[----:B------:R-:W-:Y:S06]  /*0330*/  BAR.SYNC.DEFER_BLOCKING 0x0 ;  /* 0x0000000000007b1d */ /* 0x000fec0000010000 */
[----:B------:R-:W-:Y:S05]  /*0340*/  @!P0 BRA `(.L_x_2) ;  /* 0x0000000000a08947 */ /* 0x000fea0003800000 */
[----:B------:R-:W-:Y:S04]  /*0350*/  LDS.64 R22, [R4] ;  /* 0x0000000004167984 */ /* 0x000fe80000000a00 */
[----:B0-----:R-:W0:Y:S04]  /*0360*/  LDS.128 R8, [R3] ;  /* 0x0000000003087984 */ /* 0x001e280000000c00 */
[----:B------:R-:W1:Y:S01]  /*0370*/  LDS.64 R26, [R4+0x80] ;  /* 0x00008000041a7984 */ /* 0x000e620000000a00 */
[----:B0-----:R-:W-:-:S03]  /*0380*/  DFMA R8, R8, R22, R24 ;  /* 0x000000160808722b */ /* 0x001fc60000000018 */
[----:B------:R-:W-:Y:S04]  /*0390*/  LDS.64 R22, [R4+0x100] ;  /* 0x0001000004167984 */ /* 0x000fe80000000a00 */
[----:B------:R-:W-:Y:S01]  /*03a0*/  LDS.64 R24, [R4+0x180] ;  /* 0x0001800004187984 */ /* 0x000fe20000000a00 */
[----:B-1----:R-:W-:-:S03]  /*03b0*/  DFMA R26, R26, R10, R8 ;  /* 0x0000000a1a1a722b */ /* 0x002fc60000000008 */
[----:B------:R-:W0:Y:S05]  /*03c0*/  LDS.128 R8, [R3+0x10] ;  /* 0x0000100003087984 */ /* 0x000e2a0000000c00 */
[----:B0-----:R-:W-:Y:S01]  /*03d0*/  DFMA R8, R8, R22, R26 ;  /* 0x000000160808722b */ /* 0x001fe2000000001a */
[----:B------:R-:W-:Y:S04]  /*03e0*/  LDS.64 R22, [R4+0x200] ;  /* 0x0002000004167984 */ /* 0x000fe80000000a00 */
[----:B------:R-:W-:Y:S03]  /*03f0*/  LDS.64 R26, [R4+0x280] ;  /* 0x00028000041a7984 */ /* 0x000fe60000000a00 */
[----:B------:R-:W-:-:S02]  /*0400*/  DFMA R24, R24, R10, R8 ;  /* 0x0000000a1818722b */ /* 0x000fc40000000008 */
[----:B------:R-:W0:Y:S06]  /*0410*/  LDS.128 R8, [R3+0x20] ;  /* 0x0000200003087984 */ /* 0x000e2c0000000c00 */
        /* <DEDUP_REMOVED lines=25> */
[----:B0-----:R-:W-:-:S08]  /*05b0*/  DFMA R8, R8, R22, R26 ;  /* 0x000000160808722b */ /* 0x001fd0000000001a */
[----:B------:R-:W-:-:S11]  /*05c0*/  DFMA R24, R24, R10, R8 ;  /* 0x0000000a1818722b */ /* 0x000fd60000000008 */
.L_x_2:
[----:B------:R-:W-:Y:S05]  /*05d0*/  BSYNC.RECONVERGENT B0 ;  /* 0x0000000000007941 */ /* 0x000fea0003800200 */
.L_x_1:
[----:B------:R-:W-:Y:S01]  /*05e0*/  IADD3 R13, PT, PT, R13, 0x1, RZ ;  /* 0x000000010d0d7810 */ /* 0x000fe20007ffe0ff */
[----:B------:R-:W-:Y:S01]  /*05f0*/  BAR.SYNC.DEFER_BLOCKING 0x0 ;  /* 0x0000000000007b1d */ /* 0x000fe20000010000 */
[----:B------:R-:W-:Y:S01]  /*0600*/  VIADD R12, R12, 0x10 ;  /* 0x000000100c0c7836 */ /* 0x000fe20000000000 */
[----:B------:R-:W-:Y:S01]  /*0610*/  IADD3 R15, PT, PT, R15, 0x10, RZ ;  /* 0x000000100f0f7810 */ /* 0x000fe20007ffe0ff */
[----:B------:R-:W-:Y:S01]  /*0620*/  VIADD R17, R17, 0x10 ;  /* 0x0000001011117836 */ /* 0x000fe20000000000 */
[----:B------:R-:W-:Y:S01]  /*0630*/  ISETP.NE.AND P2, PT, R13, RZ, PT ;  /* 0x000000ff0d00720c */ /* 0x000fe20003f45270 */
[----:B------:R-:W-:-:S12]  /*0640*/  IMAD R7, R6, 0x10, R7 ;  /* 0x0000001006077824 */ /* 0x000fd800078e0207 */
[----:B------:R-:W-:Y:S05]  /*0650*/  @P2 BRA `(.L_x_3) ;  /* 0xfffffff800fc2947 */ /* 0x000fea000383ffff */
.L_x_0:
[----:B------:R-:W1:Y:S02]  /*0660*/  LDCU UR4, c[0x0][0x3a0] ;  /* 0x00007400ff0477ac */ /* 0x000e640008000800 */
[----:B-1----:R-:W-:-:S04]  /*0670*/  ISETP.GE.AND P0, PT, R14, UR4, PT ;  /* 0x000000040e007c0c */ /* 0x002fc8000bf06270 */
[----:B------:R-:W-:-:S13]  /*0680*/  ISETP.GE.OR P0, PT, R19, R6, P0 ;  /* 0x000000061300720c */ /* 0x000fda0000706670 */
[----:B------:R-:W-:Y:S05]  /*0690*/  @P0 EXIT ;  /* 0x000000000000094d */ /* 0x000fea0003800000 */
[----:B------:R-:W1:Y:S01]  /*06a0*/  LDC.64 R2, c[0x0][0x390] ;  /* 0x0000e400ff027b82 */ /* 0x000e620000000a00 */
[----:B------:R-:W-:-:S04]  /*06b0*/  IMAD R19, R19, R6, R14 ;  /* 0x0000000613137224 */ /* 0x000fc800078e020e */
[----:B-1----:R-:W-:-:S05]  /*06c0*/  IMAD.WIDE R2, R19, 0x8, R2 ;  /* 0x0000000813027825 */ /* 0x002fca00078e0202 */
[----:B------:R-:W-:Y:S01]  /*06d0*/  STG.E.64 desc[UR8][R2.64], R24 ;  /* 0x0000001802007986 */ /* 0x000fe2000c101b08 */
[----:B------:R-:W-:Y:S05]  /*06e0*/  EXIT ;  /* 0x000000000000794d */ /* 0x000fea0003800000 */
.L_x_4:
[----:B------:R-:W-:-:S00]  /*06f0*/  BRA `(.L_x_4) ;  /* 0xfffffffc00fc7947 */ /* 0x000fc0000383ffff */
[----:B------:R-:W-:-:S00]  /*0700*/  NOP ;  /* 0x0000000000007918 */ /* 0x000fc00000000000 */
[----:B------:R-:W-:-:S00]  /*0710*/  NOP ;  /* 0x0000000000007918 */ /* 0x000fc00000000000 */
[----:B------:R-:W-:-:S00]  /*0720*/  NOP ;  /* 0x0000000000007918 */ /* 0x000fc00000000000 */
[----:B------:R-:W-:-:S00]  /*0730*/  NOP ;  /* 0x0000000000007918 */ /* 0x000fc00000000000 */
[----:B------:R-:W-:-:S00]  /*0740*/  NOP ;  /* 0x0000000000007918 */ /* 0x000fc00000000000 */
[----:B------:R-:W-:-:S00]  /*0750*/  NOP ;  /* 0x0000000000007918 */ /* 0x000fc00000000000 */
[----:B------:R-:W-:-:S00]  /*0760*/  NOP ;  /* 0x0000000000007918 */ /* 0x000fc00000000000 */
[----:B------:R-:W-:-:S00]  /*0770*/  NOP ;  /* 0x0000000000007918 */ /* 0x000fc00000000000 */
.L_x_20:


//--------------------- .text._Z21gemm_shared_optimizedPdS_S_i --------------------------
	.section	.text._Z21gemm_shared_optimizedPdS_S_i,"ax",@progbits
	.align	128
        .global         _Z21gemm_shared_optimizedPdS_S_i
        .type           _Z21gemm_shared_optimizedPdS_S_i,@function
        .size           _Z21gemm_shared_optimizedPdS_S_i,(.L_x_21 - _Z21gemm_shared_optimizedPdS_S_i)
        .other          _Z21gemm_shared_optimizedPdS_S_i,@"STO_CUDA_ENTRY STV_DEFAULT"
_Z21gemm_shared_optimizedPdS_S_i:
.text._Z21gemm_shared_optimizedPdS_S_i:
[----:B------:R-:W-:Y:S01]  /*0000*/  LDC R1, c[0x0][0x37c] ;  /* 0x0000df00ff017b82 */ /* 0x000fe20000000800 */
[----:B------:R-:W0:Y:S01]  /*0010*/  LDCU UR6, c[0x0][0x398] ;  /* 0x00007300ff0677ac */ /* 0x000e220008000800 */
[----:B------:R-:W1:Y:S01]  /*0020*/  S2R R3, SR_CTAID.X ;  /* 0x0000000000037919 */ /* 0x000e620000002500 */
[----:B------:R-:W-:Y:S01]  /*0030*/  CS2R R16, SRZ ;  /* 0x0000000000107805 */ /* 0x000fe2000001ff00 */
[----:B------:R-:W2:Y:S01]  /*0040*/  LDCU.64 UR4, c[0x0][0x358] ;  /* 0x00006b00ff0477ac */ /* 0x000ea20008000a00 */
[----:B------:R-:W1:Y:S01]  /*0050*/  S2R R7, SR_TID.X ;  /* 0x0000000000077919 */ /* 0x000e620000002100 */
[----:B------:R-:W3:Y:S01]  /*0060*/  S2R R14, SR_CTAID.Y ;  /* 0x00000000000e7919 */ /* 0x000ee20000002600 */
[----:B------:R-:W3:Y:S01]  /*0070*/  S2R R4, SR_TID.Y ;  /* 0x0000000000047919 */ /* 0x000ee20000002200 */
[----:B0-----:R-:W-:-:S05]  /*0080*/  IMAD.U32 R0, RZ, RZ, UR6 ;  /* 0x00000006ff007e24 */ /* 0x001fca000f8e00ff */
[----:B------:R-:W-:Y:S01]  /*0090*/  ISETP.GE.AND P0, PT, R0, 0x1, PT ;  /* 0x000000010000780c */ /* 0x000fe20003f06270 */
[----:B-1----:R-:W-:Y:S02]  /*00a0*/  IMAD R3, R3, 0x10, R7 ;  /* 0x0000001003037824 */ /* 0x002fe400078e0207 */
[----:B---3--:R-:W-:-:S10]  /*00b0*/  IMAD R5, R14, 0x10, R4 ;  /* 0x000000100e057824 */ /* 0x008fd400078e0204 */
[----:B--2---:R-:W-:Y:S05]  /*00c0*/  @!P0 BRA `(.L_x_5) ;  /* 0x0000000400788947 */ /* 0x004fea0003800000 */
[----:B------:R-:W0:Y:S01]  /*00d0*/  S2R R15, SR_CgaCtaId ;  /* 0x00000000000f7919 */ /* 0x000e220000008800 */
[----:B------:R-:W1:Y:S01]  /*00e0*/  LDC R6, c[0x0][0x398] ;  /* 0x0000e600ff067b82 */ /* 0x000e620000000800 */
[----:B------:R-:W-:Y:S01]  /*00f0*/  MOV R2, 0x400 ;  /* 0x0000040000027802 */ /* 0x000fe20000000f00 */
[-CC-:B------:R-:W-:Y:S01]  /*0100*/  IMAD R9, R7, R0.reuse, R4.reuse ;  /* 0x0000000007097224 */ /* 0x180fe200078e0204 */
[-C--:B------:R-:W-:Y:S02]  /*0110*/  ISETP.GE.AND P0, PT, R3, R0.reuse, PT ;  /* 0x000000000300720c */ /* 0x080fe40003f06270 */
[----:B------:R-:W-:Y:S02]  /*0120*/  CS2R R16, SRZ ;  /* 0x0000000000107805 */ /* 0x000fe4000001ff00 */
[----:B------:R-:W-:Y:S01]  /*0130*/  IADD3 R8, PT, PT, R2, 0x880, RZ ;  /* 0x0000088002087810 */ /* 0x000fe20007ffe0ff */
[----:B------:R-:W-:Y:S01]  /*0140*/  IMAD R9, R14, 0x10, R9 ;  /* 0x000000100e097824 */ /* 0x000fe200078e0209 */
[CC--:B------:R-:W-:Y:S01]  /*0150*/  ISETP.GE.U32.AND P1, PT, R5.reuse, R0.reuse, PT ;  /* 0x000000000500720c */ /* 0x0c0fe20003f26070 */
[----:B------:R-:W2:Y:S01]  /*0160*/  LDC.64 R10, c[0x0][0x388] ;  /* 0x0000e200ff0a7b82 */ /* 0x000ea20000000a00 */
[-C--:B------:R-:W-:Y:S01]  /*0170*/  ISETP.LT.U32.AND P0, PT, R5, R0.reuse, !P0 ;  /* 0x000000000500720c */ /* 0x080fe20004701070 */
[----:B------:R-:W-:Y:S01]  /*0180*/  IMAD R25, R3, R0, R4 ;  /* 0x0000000003197224 */ /* 0x000fe200078e0204 */
[C---:B0-----:R-:W-:Y:S01]  /*0190*/  LEA R13, R15.reuse, R2, 0x18 ;  /* 0x000000020f0d7211 */ /* 0x041fe200078ec0ff */
[----:B------:R-:W-:Y:S01]  /*01a0*/  VIADD R2, R0, 0xf ;  /* 0x0000000f00027836 */ /* 0x000fe20000000000 */
[----:B------:R-:W-:-:S03]  /*01b0*/  LEA R12, R15, R8, 0x18 ;  /* 0x000000080f0c7211 */ /* 0x000fc600078ec0ff */
[----:B------:R-:W-:Y:S01]  /*01c0*/  IMAD R8, R4, 0x88, R13 ;  /* 0x0000008804087824 */ /* 0x000fe200078e020d */
[----:B------:R-:W-:Y:S01]  /*01d0*/  SHF.R.U32.HI R2, RZ, 0x4, R2 ;  /* 0x00000004ff027819 */ /* 0x000fe20000011602 */
[C---:B------:R-:W-:Y:S02]  /*01e0*/  IMAD R23, R7.reuse, 0x8, R12 ;  /* 0x0000000807177824 */ /* 0x040fe400078e020c */
[----:B------:R-:W-:Y:S01]  /*01f0*/  IMAD R24, R7, 0x8, R8 ;  /* 0x0000000807187824 */ /* 0x000fe200078e0208 */
[----:B------:R-:W-:Y:S01]  /*0200*/  IADD3 R22, PT, PT, -R2, RZ, RZ ;  /* 0x000000ff02167210 */ /* 0x000fe20007ffe1ff */
[----:B------:R-:W-:-:S07]  /*0210*/  IMAD R2, R4, 0x88, R23 ;  /* 0x0000008804027824 */ /* 0x000fce00078e0217 */
.L_x_8:
[----:B-1----:R-:W-:Y:S01]  /*0220*/  IMAD.MOV.U32 R0, RZ, RZ, R6 ;  /* 0x000000ffff007224 */ /* 0x002fe200078e0006 */
[----:B------:R-:W-:Y:S02]  /*0230*/  VIMNMX R13, PT, PT, R3, R4, !PT ;  /* 0x00000004030d7248 */ /* 0x000fe40007fe0100 */
[----:B0-----:R-:W-:Y:S02]  /*0240*/  CS2R R20, SRZ ;  /* 0x0000000000147805 */ /* 0x001fe4000001ff00 */
[----:B------:R-:W-:Y:S02]  /*0250*/  CS2R R14, SRZ ;  /* 0x00000000000e7805 */ /* 0x000fe4000001ff00 */
[-C--:B------:R-:W-:Y:S02]  /*0260*/  ISETP.GE.OR P2, PT, R7, R0.reuse, P1 ;  /* 0x000000000700720c */ /* 0x080fe40000f46670 */
[----:B------:R-:W-:Y:S01]  /*0270*/  ISETP.GE.AND P3, PT, R13, R0, PT ;  /* 0x000000000d00720c */ /* 0x000fe20003f66270 */
[----:B--2---:R-:W-:-:S10]  /*0280*/  IMAD.WIDE R12, R25, 0x8, R10 ;  /* 0x00000008190c7825 */ /* 0x004fd400078e020a */
        /* <DEDUP_REMOVED lines=10> */
[----:B0-----:R-:W0:Y:S04]  /*0330*/  LDS.64 R20, [R23] ;  /* 0x0000000017147984 */ /* 0x001e280000000a00 */
[----:B------:R-:W-:Y:S04]  /*0340*/  LDS.64 R14, [R8+0x8] ;  /* 0x00000800080e7984 */ /* 0x000fe80000000a00 */
[----:B------:R-:W1:Y:S01]  /*0350*/  LDS.64 R18, [R23+0x88] ;  /* 0x0000880017127984 */ /* 0x000e620000000a00 */
[----:B0-----:R-:W-:-:S03]  /*0360*/  DFMA R20, R12, R20, R16 ;  /* 0x000000140c14722b */ /* 0x001fc60000000010 */
[----:B------:R-:W-:Y:S04]  /*0370*/  LDS.64 R12, [R8+0x10] ;  /* 0x00001000080c7984 */ /* 0x000fe80000000a00 */
[----:B------:R-:W0:Y:S01]  /*0380*/  LDS.64 R16, [R23+0x110] ;  /* 0x0001100017107984 */ /* 0x000e220000000a00 */
[----:B-1----:R-:W-:-:S03]  /*0390*/  DFMA R18, R14, R18, R20 ;  /* 0x000000120e12722b */ /* 0x002fc60000000014 */
        /* <DEDUP_REMOVED lines=38> */
[----:B0-----:R-:W-:-:S08]  /*0600*/  DFMA R16, R12, R14, R16 ;  /* 0x0000000e0c10722b */ /* 0x001fd00000000010 */
[----:B-1----:R-:W-:-:S11]  /*0610*/  DFMA R16, R18, R20, R16 ;  /* 0x000000141210722b */ /* 0x002fd60000000010 */
.L_x_7:
[----:B------:R-:W-:Y:S05]  /*0620*/  BSYNC.RECONVERGENT B0 ;  /* 0x0000000000007941 */ /* 0x000fea0003800200 */
.L_x_6:
        /* <DEDUP_REMOVED lines=8> */
.L_x_5:
[----:B------:R-:W-:-:S04]  /*06b0*/  VIMNMX R7, PT, PT, R5, R3, !PT ;  /* 0x0000000305077248 */ /* 0x000fc80007fe0100 */
[----:B------:R-:W-:-:S13]  /*06c0*/  ISETP.GE.AND P0, PT, R7, R0, PT ;  /* 0x000000000700720c */ /* 0x000fda0003f06270 */
[----:B------:R-:W-:Y:S05]  /*06d0*/  @P0 EXIT ;  /* 0x000000000000094d */ /* 0x000fea0003800000 */
[----:B------:R-:W0:Y:S01]  /*06e0*/  LDC.64 R6, c[0x0][0x390] ;  /* 0x0000e400ff067b82 */ /* 0x000e220000000a00 */
[----:B------:R-:W-:-:S04]  /*06f0*/  IMAD R3, R3, R0, R5 ;  /* 0x0000000003037224 */ /* 0x000fc800078e0205 */
[----:B0-----:R-:W-:-:S05]  /*0700*/  IMAD.WIDE R2, R3, 0x8, R6 ;  /* 0x0000000803027825 */ /* 0x001fca00078e0206 */
[----:B------:R-:W-:Y:S01]  /*0710*/  STG.E.64 desc[UR4][R2.64], R16 ;  /* 0x0000001002007986 */ /* 0x000fe2000c101b04 */
[----:B------:R-:W-:Y:S05]  /*0720*/  EXIT ;  /* 0x000000000000794d */ /* 0x000fea0003800000 */
.L_x_9:
        /* <DEDUP_REMOVED lines=13> */
.L_x_21:


//--------------------- .text._Z11gemm_sharedPdS_S_i --------------------------
	.section	.text._Z11gemm_sharedPdS_S_i,"ax",@progbits
	.align	128
        .global         _Z11gemm_sharedPdS_S_i
        .type           _Z11gemm_sharedPdS_S_i,@function
        .size           _Z11gemm_sharedPdS_S_i,(.L_x_22 - _Z11gemm_sharedPdS_S_i)
        .other          _Z11gemm_sharedPdS_S_i,@"STO_CUDA_ENTRY STV_DEFAULT"
_Z11gemm_sharedPdS_S_i:
.text._Z11gemm_sharedPdS_S_i:
        /* <DEDUP_REMOVED lines=13> */
[----:B------:R-:W0:Y:S01]  /*00d0*/  S2UR UR6, SR_CgaCtaId ;  /* 0x00000000000679c3 */ /* 0x000e220000008800 */
[----:B------:R-:W-:Y:S01]  /*00e0*/  UMOV UR4, 0x400 ;  /* 0x0000040000047882 */ /* 0x000fe20000000000 */
[-C--:B------:R-:W-:Y:S01]  /*00f0*/  IMAD R7, R15, R6.reuse, R17 ;  /* 0x000000060f077224 */ /* 0x080fe200078e0211 */
[----:B------:R-:W-:Y:S01]  /*0100*/  UIADD3 UR5, UPT, UPT, UR4, 0x800, URZ ;  /* 0x0000080004057890 */ /* 0x000fe2000fffe0ff */
[-C--:B------:R-:W-:Y:S02]  /*0110*/  ISETP.GE.AND P0, PT, R19, R6.reuse, PT ;  /* 0x000000061300720c */ /* 0x080fe40003f06270 */
[----:B------:R-:W-:Y:S01]  /*0120*/  CS2R R26, SRZ ;  /* 0x00000000001a7805 */ /* 0x000fe2000001ff00 */
[----:B------:R-:W-:Y:S01]  /*0130*/  IMAD R7, R0, 0x10, R7 ;  /* 0x0000001000077824 */ /* 0x000fe200078e0207 */
[----:B------:R-:W-:Y:S01]  /*0140*/  IADD3 R0, PT, PT, R6, 0xf, RZ ;  /* 0x0000000f06007810 */ /* 0x000fe20007ffe0ff */
[----:B------:R-:W1:Y:S01]  /*0150*/  LDC R2, c[0x0][0x398] ;  /* 0x0000e600ff027b82 */ /* 0x000e620000000800 */
[-C--:B------:R-:W-:Y:S01]  /*0160*/  ISETP.GE.U32.AND P1, PT, R21, R6.reuse, PT ;  /* 0x000000061500720c */ /* 0x080fe20003f26070 */
[----:B------:R-:W-:Y:S01]  /*0170*/  IMAD R12, R19, R6, R17 ;  /* 0x00000006130c7224 */ /* 0x000fe200078e0211 */
[----:B------:R-:W-:-:S02]  /*0180*/  SHF.R.U32.HI R0, RZ, 0x4, R0 ;  /* 0x00000004ff007819 */ /* 0x000fc40000011600 */
[----:B------:R-:W-:-:S03]  /*0190*/  ISETP.LT.U32.AND P0, PT, R21, R6, !P0 ;  /* 0x000000061500720c */ /* 0x000fc60004701070 */
[----:B------:R-:W2:Y:S01]  /*01a0*/  LDC.64 R22, c[0x0][0x388] ;  /* 0x0000e200ff167b82 */ /* 0x000ea20000000a00 */
[----:B------:R-:W-:Y:S01]  /*01b0*/  IMAD.MOV R13, RZ, RZ, -R0 ;  /* 0x000000ffff0d7224 */ /* 0x000fe200078e0a00 */
[----:B0-----:R-:W-:Y:S02]  /*01c0*/  ULEA UR4, UR6, UR4, 0x18 ;  /* 0x0000000406047291 */ /* 0x001fe4000f8ec0ff */
[----:B------:R-:W-:-:S04]  /*01d0*/  ULEA UR5, UR6, UR5, 0x18 ;  /* 0x0000000506057291 */ /* 0x000fc8000f8ec0ff */
[----:B------:R-:W-:Y:S02]  /*01e0*/  LEA R3, R17, UR4, 0x7 ;  /* 0x0000000411037c11 */ /* 0x000fe4000f8e38ff */
[----:B------:R-:W-:-:S03]  /*01f0*/  LEA R4, R15, UR5, 0x3 ;  /* 0x000000050f047c11 */ /* 0x000fc6000f8e18ff */
[----:B------:R-:W-:Y:S02]  /*0200*/  IMAD R5, R15, 0x8, R3 ;  /* 0x000000080f057824 */ /* 0x000fe400078e0203 */
[----:B------:R-:W-:-:S07]  /*0210*/  IMAD R0, R17, 0x80, R4 ;  /* 0x0000008011007824 */ /* 0x000fce00078e0204 */
.L_x_13:
[----:B-1----:R-:W-:Y:S02]  /*0220*/  MOV R6, R2 ;  /* 0x0000000200067202 */ /* 0x002fe40000000f00 */
[----:B0-----:R-:W-:Y:S02]  /*0230*/  CS2R R28, SRZ ;  /* 0x00000000001c7805 */ /* 0x001fe4000001ff00 */
[----:B------:R-:W-:Y:S02]  /*0240*/  VIMNMX R9, PT, PT, R19, R17, !PT ;  /* 0x0000001113097248 */ /* 0x000fe40007fe0100 */
        /* <DEDUP_REMOVED lines=53> */
.L_x_12:
[----:B------:R-:W-:Y:S05]  /*05a0*/  BSYNC.RECONVERGENT B0 ;  /* 0x0000000000007941 */ /* 0x000fea0003800200 */
.L_x_11:
[----:B------:R-:W-:Y:S01]  /*05b0*/  VIADD R13, R13, 0x1 ;  /* 0x000000010d0d7836 */ /* 0x000fe20000000000 */
[----:B------:R-:W-:Y:S01]  /*05c0*/  BAR.SYNC.DEFER_BLOCKING 0x0 ;  /* 0x0000000000007b1d */ /* 0x000fe20000010000 */
[----:B------:R-:W-:Y:S01]  /*05d0*/  VIADD R12, R12, 0x10 ;  /* 0x000000100c0c7836 */ /* 0x000fe20000000000 */
[----:B------:R-:W-:Y:S01]  /*05e0*/  IADD3 R15, PT, PT, R15, 0x10, RZ ;  /* 0x000000100f0f7810 */ /* 0x000fe20007ffe0ff */
[----:B------:R-:W-:Y:S01]  /*05f0*/  VIADD R17, R17, 0x10 ;  /* 0x0000001011117836 */ /* 0x000fe20000000000 */
[----:B------:R-:W-:Y:S01]  /*0600*/  ISETP.NE.AND P2, PT, R13, RZ, PT ;  /* 0x000000ff0d00720c */ /* 0x000fe20003f45270 */
[----:B------:R-:W-:-:S12]  /*0610*/  IMAD R7, R6, 0x10, R7 ;  /* 0x0000001006077824 */ /* 0x000fd800078e0207 */
[----:B------:R-:W-:Y:S05]  /*0620*/  @P2 BRA `(.L_x_13) ;  /* 0xfffffff800fc2947 */ /* 0x000fea000383ffff */
.L_x_10:
[----:B------:R-:W-:-:S04]  /*0630*/  VIMNMX R3, PT, PT, R21, R19, !PT ;  /* 0x0000001315037248 */ /* 0x000fc80007fe0100 */
[----:B------:R-:W-:-:S13]  /*0640*/  ISETP.GE.AND P0, PT, R3, R6, PT ;  /* 0x000000060300720c */ /* 0x000fda0003f06270 */
[----:B------:R-:W-:Y:S05]  /*0650*/  @P0 EXIT ;  /* 0x000000000000094d */ /* 0x000fea0003800000 */
[----:B------:R-:W1:Y:S01]  /*0660*/  LDC.64 R2, c[0x0][0x390] ;  /* 0x0000e400ff027b82 */ /* 0x000e620000000a00 */
[----:B------:R-:W-:-:S04]  /*0670*/  IMAD R19, R19, R6, R21 ;  /* 0x0000000613137224 */ /* 0x000fc800078e0215 */
[----:B-1----:R-:W-:-:S05]  /*0680*/  IMAD.WIDE R2, R19, 0x8, R2 ;  /* 0x0000000813027825 */ /* 0x002fca00078e0202 */
[----:B------:R-:W-:Y:S01]  /*0690*/  STG.E.64 desc[UR8][R2.64], R26 ;  /* 0x0000001a02007986 */ /* 0x000fe2000c101b08 */
[----:B------:R-:W-:Y:S05]  /*06a0*/  EXIT ;  /* 0x000000000000794d */ /* 0x000fea0003800000 */
.L_x_14:
        /* <DEDUP_REMOVED lines=13> */
.L_x_22:


//--------------------- .text._Z11gemm_globalPdS_S_i --------------------------
	.section	.text._Z11gemm_globalPdS_S_i,"ax",@progbits
	.align	128
        .global         _Z11gemm_globalPdS_S_i
        .type           _Z11gemm_globalPdS_S_i,@function
        .size           _Z11gemm_globalPdS_S_i,(.L_x_23 - _Z11gemm_globalPdS_S_i)
        .other          _Z11gemm_globalPdS_S_i,@"STO_CUDA_ENTRY STV_DEFAULT"
_Z11gemm_globalPdS_S_i:
.text._Z11gemm_globalPdS_S_i:
[----:B------:R-:W-:Y:S01]  /*0000*/  LDC R1, c[0x0][0x37c] ;  /* 0x0000df00ff017b82 */ /* 0x000fe20000000800 */
[----:B------:R-:W0:Y:S07]  /*0010*/  S2R R3, SR_TID.X ;  /* 0x0000000000037919 */ /* 0x000e2e0000002100 */
[----:B------:R-:W1:Y:S01]  /*0020*/  S2UR UR4, SR_CTAID.Y ;  /* 0x00000000000479c3 */ /* 0x000e620000002600 */
[----:B------:R-:W2:Y:S07]  /*0030*/  S2R R22, SR_TID.Y ;  /* 0x0000000000167919 */ /* 0x000eae0000002200 */
[----:B------:R-:W1:Y:S08]  /*0040*/  LDC R7, c[0x0][0x364] ;  /* 0x0000d900ff077b82 */ /* 0x000e700000000800 */
[----:B------:R-:W0:Y:S08]  /*0050*/  S2UR UR5, SR_CTAID.X ;  /* 0x00000000000579c3 */ /* 0x000e300000002500 */
[----:B------:R-:W0:Y:S08]  /*0060*/  LDC R4, c[0x0][0x360] ;  /* 0x0000d800ff047b82 */ /* 0x000e300000000800 */
[----:B------:R-:W3:Y:S01]  /*0070*/  LDC R0, c[0x0][0x398] ;  /* 0x0000e600ff007b82 */ /* 0x000ee20000000800 */
[----:B-1----:R-:W-:-:S02]  /*0080*/  IMAD R9, R7, UR4, RZ ;  /* 0x0000000407097c24 */ /* 0x002fc4000f8e02ff */
[----:B0-----:R-:W-:-:S03]  /*0090*/  IMAD R4, R4, UR5, R3 ;  /* 0x0000000504047c24 */ /* 0x001fc6000f8e0203 */
[----:B--2---:R-:W-:-:S04]  /*00a0*/  IADD3 R3, PT, PT, R9, R22, RZ ;  /* 0x0000001609037210 */ /* 0x004fc80007ffe0ff */
[----:B------:R-:W-:-:S04]  /*00b0*/  VIMNMX R5, PT, PT, R3, R4, !PT ;  /* 0x0000000403057248 */ /* 0x000fc80007fe0100 */
[----:B---3--:R-:W-:-:S13]  /*00c0*/  ISETP.GE.AND P0, PT, R5, R0, PT ;  /* 0x000000000500720c */ /* 0x008fda0003f06270 */
[----:B------:R-:W-:Y:S05]  /*00d0*/  @P0 EXIT ;  /* 0x000000000000094d */ /* 0x000fea0003800000 */
[C---:B------:R-:W-:Y:S01]  /*00e0*/  ISETP.GE.U32.AND P1, PT, R0.reuse, 0x8, PT ;  /* 0x000000080000780c */ /* 0x040fe20003f26070 */
[----:B------:R-:W0:Y:S01]  /*00f0*/  LDCU.64 UR6, c[0x0][0x358] ;  /* 0x00006b00ff0677ac */ /* 0x000e220008000a00 */
[----:B------:R-:W-:Y:S01]  /*0100*/  LOP3.LUT R2, R0, 0x7, RZ, 0xc0, !PT ;  /* 0x0000000700027812 */ /* 0x000fe200078ec0ff */
[----:B------:R-:W-:Y:S02]  /*0110*/  HFMA2 R5, -RZ, RZ, 0, 0 ;  /* 0x00000000ff057431 */ /* 0x000fe400000001ff */
[----:B------:R-:W-:Y:S01]  /*0120*/  IMAD R4, R4, R0, RZ ;  /* 0x0000000004047224 */ /* 0x000fe200078e02ff */
[----:B------:R-:W-:Y:S02]  /*0130*/  CS2R R16, SRZ ;  /* 0x0000000000107805 */ /* 0x000fe4000001ff00 */
[----:B------:R-:W-:-:S05]  /*0140*/  ISETP.NE.AND P0, PT, R2, RZ, PT ;  /* 0x000000ff0200720c */ /* 0x000fca0003f05270 */
[----:B------:R-:W-:Y:S08]  /*0150*/  @!P1 BRA `(.L_x_15) ;  /* 0x0000000000fc9947 */ /* 0x000ff00003800000 */
[----:B------:R-:W1:Y:S01]  /*0160*/  LDCU.64 UR8, c[0x0][0x380] ;  /* 0x00007000ff0877ac */ /* 0x000e620008000a00 */
[----:B------:R-:W-:Y:S01]  /*0170*/  IMAD.MOV.U32 R23, RZ, RZ, RZ ;  /* 0x000000ffff177224 */ /* 0x000fe200078e00ff */
[C---:B------:R-:W-:Y:S01]  /*0180*/  LOP3.LUT R5, R0.reuse, 0x7ffffff8, RZ, 0xc0, !PT ;  /* 0x7ffffff800057812 */ /* 0x040fe200078ec0ff */
[C---:B------:R-:W-:Y:S01]  /*0190*/  IMAD R24, R0.reuse, 0x7, R3 ;  /* 0x0000000700187824 */ /* 0x040fe200078e0203 */
[C---:B------:R-:W-:Y:S01]  /*01a0*/  SHF.L.U32 R8, R0.reuse, 0x3, RZ ;  /* 0x0000000300087819 */ /* 0x040fe200000006ff */
[----:B------:R-:W-:Y:S01]  /*01b0*/  IMAD.WIDE.U32 R6, R7, UR4, R22 ;  /* 0x0000000407067c25 */ /* 0x000fe2000f8e0016 */
[----:B------:R-:W-:Y:S02]  /*01c0*/  IADD3 R22, PT, PT, R9, R0, R22 ;  /* 0x0000000009167210 */ /* 0x000fe40007ffe016 */
[----:B------:R-:W-:Y:S02]  /*01d0*/  CS2R R16, SRZ ;  /* 0x0000000000107805 */ /* 0x000fe4000001ff00 */
[C---:B------:R-:W-:Y:S01]  /*01e0*/  LEA R25, R0.reuse, R3, 0x2 ;  /* 0x0000000300197211 */ /* 0x040fe200078e10ff */
[----:B------:R-:W-:-:S02]  /*01f0*/  IMAD R9, R0, 0x6, R3 ;  /* 0x0000000600097824 */ /* 0x000fc400078e0203 */
[C-C-:B------:R-:W-:Y:S02]  /*0200*/  IMAD R23, R0.reuse, 0x5, R3.reuse ;  /* 0x0000000500177824 */ /* 0x140fe400078e0203 */
[C-C-:B------:R-:W-:Y:S02]  /*0210*/  IMAD R27, R0.reuse, 0x3, R3.reuse ;  /* 0x00000003001b7824 */ /* 0x140fe400078e0203 */
[----:B------:R-:W-:Y:S01]  /*0220*/  IMAD R29, R0, 0x2, R3 ;  /* 0x00000002001d7824 */ /* 0x000fe200078e0203 */
[----:B-1----:R-:W-:-:S04]  /*0230*/  LEA R12, P1, R6, UR8, 0x3 ;  /* 0x00000008060c7c11 */ /* 0x002fc8000f8218ff */
[----:B------:R-:W-:Y:S02]  /*0240*/  LEA.HI.X R13, R6, UR9, R7, 0x3, P1 ;  /* 0x00000009060d7c11 */ /* 0x000fe400088f1c07 */
[----:B------:R-:W-:Y:S02]  /*0250*/  MOV R6, R4 ;  /* 0x0000000400067202 */ /* 0x000fe40000000f00 */
[----:B------:R-:W-:-:S07]  /*0260*/  IADD3 R7, PT, PT, -R5, RZ, RZ ;  /* 0x000000ff05077210 */ /* 0x000fce0007ffe1ff */
.L_x_16:
[----:B------:R-:W1:Y:S01]  /*0270*/  LDC.64 R10, c[0x0][0x388] ;  /* 0x0000e200ff0a7b82 */ /* 0x000e620000000a00 */
[----:B0-----:R-:W2:Y:S01]  /*0280*/  LDG.E.64 R14, desc[UR6][R12.64] ;  /* 0x000000060c0e7981 */ /* 0x001ea2000c1e1b00 */
[----:B-1----:R-:W-:-:S05]  /*0290*/  IMAD.WIDE R10, R6, 0x8, R10 ;  /* 0x00000008060a7825 */ /* 0x002fca00078e020a */
[----:B------:R-:W2:Y:S04]  /*02a0*/  LDG.E.64 R20, desc[UR6][R10.64] ;  /* 0x000000060a147981 */ /* 0x000ea8000c1e1b00 */
[----:B------:R-:W3:Y:S01]  /*02b0*/  LDG.E.64 R18, desc[UR6][R10.64+0x8] ;  /* 0x000008060a127981 */ /* 0x000ee2000c1e1b00 */
[----:B--2---:R-:W-:Y:S01]  /*02c0*/  DFMA R20, R14, R20, R16 ;  /* 0x000000140e14722b */ /* 0x004fe20000000010 */
[----:B------:R-:W0:Y:S02]  /*02d0*/  LDC.64 R14, c[0x0][0x380] ;  /* 0x0000e000ff0e7b82 */ /* 0x000e240000000a00 */
[----:B0-----:R-:W-:-:S06]  /*02e0*/  IMAD.WIDE.U32 R16, R22, 0x8, R14 ;  /* 0x0000000816107825 */ /* 0x001fcc00078e000e */
[----:B------:R-:W3:Y:S02]  /*02f0*/  LDG.E.64 R16, desc[UR6][R16.64] ;  /* 0x0000000610107981 */ /* 0x000ee4000c1e1b00 */
[----:B---3--:R-:W-:Y:S01]  /*0300*/  DFMA R18, R16, R18, R20 ;  /* 0x000000121012722b */ /* 0x008fe20000000014 */
[--C-:B------:R-:W-:Y:S01]  /*0310*/  IMAD.WIDE.U32 R16, R29, 0x8, R14.reuse ;  /* 0x000000081d107825 */ /* 0x100fe200078e000e */
[----:B------:R-:W2:Y:S05]  /*0320*/  LDG.E.64 R20, desc[UR6][R10.64+0x10] ;  /* 0x000010060a147981 */ /* 0x000eaa000c1e1b00 */
[----:B------:R-:W2:Y:S02]  /*0330*/  LDG.E.64 R16, desc[UR6][R16.64] ;  /* 0x0000000610107981 */ /* 0x000ea4000c1e1b00 */
[----:B--2---:R-:W-:Y:S01]  /*0340*/  DFMA R20, R16, R20, R18 ;  /* 0x000000141014722b */ /* 0x004fe20000000012 */
        /* <DEDUP_REMOVED lines=14> */
[----:B------:R-:W2:Y:S01]  /*0430*/  LDG.E.64 R18, desc[UR6][R18.64] ;  /* 0x0000000612127981 */ /* 0x000ea2000c1e1b00 */
[----:B------:R-:W-:-:S06]  /*0440*/  IMAD.WIDE.U32 R14, R24, 0x8, R14 ;  /* 0x00000008180e7825 */ /* 0x000fcc00078e000e */
[----:B------:R-:W3:Y:S01]  /*0450*/  LDG.E.64 R14, desc[UR6][R14.64] ;  /* 0x000000060e0e7981 */ /* 0x000ee2000c1e1b00 */
[----:B------:R-:W-:Y:S01]  /*0460*/  VIADD R7, R7, 0x8 ;  /* 0x0000000807077836 */ /* 0x000fe20000000000 */
[----:B--2---:R-:W-:Y:S02]  /*0470*/  DFMA R20, R18, R20, R16 ;  /* 0x000000141214722b */ /* 0x004fe40000000010 */
[----:B------:R-:W3:Y:S02]  /*0480*/  LDG.E.64 R16, desc[UR6][R10.64+0x38] ;  /* 0x000038060a107981 */ /* 0x000ee4000c1e1b00 */
[----:B------:R-:W-:Y:S01]  /*0490*/  ISETP.NE.AND P1, PT, R7, RZ, PT ;  /* 0x000000ff0700720c */ /* 0x000fe20003f25270 */
[----:B------:R-:W-:Y:S01]  /*04a0*/  IMAD.WIDE.U32 R12, R8, 0x8, R12 ;  /* 0x00000008080c7825 */ /* 0x000fe200078e000c */
[----:B------:R-:W-:Y:S02]  /*04b0*/  IADD3 R6, PT, PT, R6, 0x8, RZ ;  /* 0x0000000806067810 */ /* 0x000fe40007ffe0ff */
[C---:B------:R-:W-:Y:S01]  /*04c0*/  IADD3 R24, PT, PT, R8.reuse, R24, RZ ;  /* 0x0000001808187210 */ /* 0x040fe20007ffe0ff */
[C---:B------:R-:W-:Y:S01]  /*04d0*/  IMAD.IADD R9, R8.reuse, 0x1, R9 ;  /* 0x0000000108097824 */ /* 0x040fe200078e0209 */
[C---:B------:R-:W-:Y:S01]  /*04e0*/  IADD3 R23, PT, PT, R8.reuse, R23, RZ ;  /* 0x0000001708177210 */ /* 0x040fe20007ffe0ff */
[C---:B------:R-:W-:Y:S01]  /*04f0*/  IMAD.IADD R29, R8.reuse, 0x1, R29 ;  /* 0x00000001081d7824 */ /* 0x040fe200078e021d */
[----:B------:R-:W-:-:S02]  /*0500*/  IADD3 R25, PT, PT, R8, R25, RZ ;  /* 0x0000001908197210 */ /* 0x000fc40007ffe0ff */
[C---:B------:R-:W-:Y:S02]  /*0510*/  IADD3 R27, PT, PT, R8.reuse, R27, RZ ;  /* 0x0000001b081b7210 */ /* 0x040fe40007ffe0ff */
[----:B------:R-:W-:Y:S01]  /*0520*/  IADD3 R22, PT, PT, R8, R22, RZ ;  /* 0x0000001608167210 */ /* 0x000fe20007ffe0ff */
[----:B---3--:R-:W-:Y:S01]  /*0530*/  DFMA R16, R14, R16, R20 ;  /* 0x000000100e10722b */ /* 0x008fe20000000014 */
[----:B------:R-:W-:Y:S10]  /*0540*/  @P1 BRA `(.L_x_16) ;  /* 0xfffffffc00481947 */ /* 0x000ff4000383ffff */
.L_x_15:
[----:B------:R-:W-:Y:S05]  /*0550*/  @!P0 BRA `(.L_x_17) ;  /* 0x0000000000e48947 */ /* 0x000fea0003800000 */
[----:B------:R-:W-:Y:S02]  /*0560*/  ISETP.GE.U32.AND P0, PT, R2, 0x4, PT ;  /* 0x000000040200780c */ /* 0x000fe40003f06070 */
[----:B------:R-:W-:-:S04]  /*0570*/  LOP3.LUT R26, R0, 0x3, RZ, 0xc0, !PT ;  /* 0x00000003001a7812 */ /* 0x000fc800078ec0ff */
[----:B------:R-:W-:-:S07]  /*0580*/  ISETP.NE.AND P1, PT, R26, RZ, PT ;  /* 0x000000ff1a00720c */ /* 0x000fce0003f25270 */
[----:B------:R-:W-:Y:S06]  /*0590*/  @!P0 BRA `(.L_x_18) ;  /* 0x0000000000648947 */ /* 0x000fec0003800000 */
[----:B------:R-:W1:Y:S01]  /*05a0*/  LDC.64 R20, c[0x0][0x388] ;  /* 0x0000e200ff147b82 */ /* 0x000e620000000a00 */
[----:B------:R-:W-:Y:S01]  /*05b0*/  IADD3 R9, PT, PT, R4, R5, RZ ;  /* 0x0000000504097210 */ /* 0x000fe20007ffe0ff */
[----:B------:R-:W-:-:S05]  /*05c0*/  IMAD R7, R5, R0, R3 ;  /* 0x0000000005077224 */ /* 0x000fca00078e0203 */
[----:B------:R-:W-:Y:S01]  /*05d0*/  IADD3 R11, PT, PT, R7, R0, RZ ;  /* 0x00000000070b7210 */ /* 0x000fe20007ffe0ff */
[----:B------:R-:W2:Y:S01]  /*05e0*/  LDC.64 R22, c[0x0][0x380] ;  /* 0x0000e000ff167b82 */ /* 0x000ea20000000a00 */
[----:B-1----:R-:W-:-:S04]  /*05f0*/  IMAD.WIDE R20, R9, 0x8, R20 ;  /* 0x0000000809147825 */ /* 0x002fc800078e0214 */
[--C-:B--2---:R-:W-:Y:S02]  /*0600*/  IMAD.WIDE.U32 R8, R7, 0x8, R22.reuse ;  /* 0x0000000807087825 */ /* 0x104fe400078e0016 */
[----:B0-----:R-:W2:Y:S02]  /*0610*/  LDG.E.64 R6, desc[UR6][R20.64] ;  /* 0x0000000614067981 */ /* 0x001ea4000c1e1b00 */
[C---:B------:R-:W-:Y:S02]  /*0620*/  IMAD.WIDE.U32 R12, R11.reuse, 0x8, R22 ;  /* 0x000000080b0c7825 */ /* 0x040fe400078e0016 */
[----:B------:R-:W2:Y:S02]  /*0630*/  LDG.E.64 R8, desc[UR6][R8.64] ;  /* 0x0000000608087981 */ /* 0x000ea4000c1e1b00 */
[----:B------:R-:W-:Y:S02]  /*0640*/  IMAD.IADD R15, R11, 0x1, R0 ;  /* 0x000000010b0f7824 */ /* 0x000fe400078e0200 */
[----:B------:R-:W3:Y:S02]  /*0650*/  LDG.E.64 R10, desc[UR6][R20.64+0x8] ;  /* 0x00000806140a7981 */ /* 0x000ee4000c1e1b00 */
[----:B------:R-:W-:-:S02]  /*0660*/  IMAD.WIDE.U32 R18, R15, 0x8, R22 ;  /* 0x000000080f127825 */ /* 0x000fc400078e0016 */
[----:B------:R-:W3:Y:S01]  /*0670*/  LDG.E.64 R12, desc[UR6][R12.64] ;  /* 0x000000060c0c7981 */ /* 0x000ee2000c1e1b00 */
[----:B------:R-:W-:-:S03]  /*0680*/  IADD3 R25, PT, PT, R15, R0, RZ ;  /* 0x000000000f197210 */ /* 0x000fc60007ffe0ff */
[----:B------:R-:W4:Y:S02]  /*0690*/  LDG.E.64 R14, desc[UR6][R20.64+0x10] ;  /* 0x00001006140e7981 */ /* 0x000f24000c1e1b00 */
[----:B------:R-:W-:Y:S02]  /*06a0*/  IMAD.WIDE.U32 R22, R25, 0x8, R22 ;  /* 0x0000000819167825 */ /* 0x000fe400078e0016 */
[----:B------:R-:W4:Y:S04]  /*06b0*/  LDG.E.64 R18, desc[UR6][R18.64] ;  /* 0x0000000612127981 */ /* 0x000f28000c1e1b00 */
[----:B------:R-:W5:Y:S04]  /*06c0*/  LDG.E.64 R24, desc[UR6][R20.64+0x18] ;  /* 0x0000180614187981 */ /* 0x000f68000c1e1b00 */
[----:B------:R-:W5:Y:S01]  /*06d0*/  LDG.E.64 R22, desc[UR6][R22.64] ;  /* 0x0000000616167981 */ /* 0x000f62000c1e1b00 */
[----:B------:R-:W-:Y:S01]  /*06e0*/  IADD3 R5, PT, PT, R5, 0x4, RZ ;  /* 0x0000000405057810 */ /* 0x000fe20007ffe0ff */
[----:B--2---:R-:W-:-:S08]  /*06f0*/  DFMA R6, R8, R6, R16 ;  /* 0x000000060806722b */ /* 0x004fd00000000010 */
[----:B---3--:R-:W-:-:S08]  /*0700*/  DFMA R6, R12, R10, R6 ;  /* 0x0000000a0c06722b */ /* 0x008fd00000000006 */
[----:B----4-:R-:W-:-:S08]  /*0710*/  DFMA R6, R18, R14, R6 ;  /* 0x0000000e1206722b */ /* 0x010fd00000000006 */
[----:B-----5:R-:W-:-:S11]  /*0720*/  DFMA R16, R22, R24, R6 ;  /* 0x000000181610722b */ /* 0x020fd60000000006 */
.L_x_18:
[----:B------:R-:W-:Y:S05]  /*0730*/  @!P1 BRA `(.L_x_17) ;  /* 0x00000000006c9947 */ /* 0x000fea0003800000 */
[----:B------:R-:W1:Y:S01]  /*0740*/  LDC.64 R14, c[0x0][0x380] ;  /* 0x0000e000ff0e7b82 */ /* 0x000e620000000a00 */
[----:B------:R-:W-:Y:S02]  /*0750*/  ISETP.NE.AND P0, PT, R26, 0x1, PT ;  /* 0x000000011a00780c */ /* 0x000fe40003f05270 */
[----:B------:R-:W-:-:S04]  /*0760*/  LOP3.LUT R2, R0, 0x1, RZ, 0xc0, !PT ;  /* 0x0000000100027812 */ /* 0x000fc800078ec0ff */
[----:B------:R-:W-:Y:S01]  /*0770*/  ISETP.NE.U32.AND P1, PT, R2, 0x1, PT ;  /* 0x000000010200780c */ /* 0x000fe20003f25070 */
[----:B------:R-:W2:Y:S06]  /*0780*/  LDC.64 R20, c[0x0][0x388] ;  /* 0x0000e200ff147b82 */ /* 0x000eac0000000a00 */
[C---:B------:R-:W-:Y:S01]  /*0790*/  @P0 IMAD R7, R5.reuse, R0, R3 ;  /* 0x0000000005070224 */ /* 0x040fe200078e0203 */
[----:B------:R-:W-:Y:S01]  /*07a0*/  @P0 IADD3 R19, PT, PT, R4, R5, RZ ;  /* 0x0000000504130210 */ /* 0x000fe20007ffe0ff */
[----:B------:R-:W3:Y:S01]  /*07b0*/  LDC.64 R12, c[0x0][0x380] ;  /* 0x0000e000ff0c7b82 */ /* 0x000ee20000000a00 */
[----:B------:R-:W-:-:S07]  /*07c0*/  @P0 IADD3 R5, PT, PT, R5, 0x2, RZ ;  /* 0x0000000205050810 */ /* 0x000fce0007ffe0ff */
[----:B------:R-:W4:Y:S01]  /*07d0*/  LDC.64 R10, c[0x0][0x388] ;  /* 0x0000e200ff0a7b82 */ /* 0x000f220000000a00 */
[----:B-1----:R-:W-:-:S06]  /*07e0*/  @P0 IMAD.WIDE.U32 R8, R7, 0x8, R14 ;  /* 0x0000000807080825 */ /* 0x002fcc00078e000e */
[----:B0-----:R-:W5:Y:S01]  /*07f0*/  @P0 LDG.E.64 R8, desc[UR6][R8.64] ;  /* 0x0000000608080981 */ /* 0x001f62000c1e1b00 */
[----:B--2---:R-:W-:-:S04]  /*0800*/  @P0 IMAD.WIDE R20, R19, 0x8, R20 ;  /* 0x0000000813140825 */ /* 0x004fc800078e0214 */
[----:B------:R-:W-:Y:S02]  /*0810*/  @P0 IMAD.IADD R19, R7, 0x1, R0 ;  /* 0x0000000107130824 */ /* 0x000fe400078e0200 */
[----:B------:R-:W5:Y:S02]  /*0820*/  @P0 LDG.E.64 R6, desc[UR6][R20.64] ;  /* 0x0000000614060981 */ /* 0x000f64000c1e1b00 */
[----:B------:R-:W-:Y:S02]  /*0830*/  @P0 IMAD.WIDE.U32 R18, R19, 0x8, R14 ;  /* 0x0000000813120825 */ /* 0x000fe400078e000e */
[----:B------:R-:W2:Y:S02]  /*0840*/  @P0 LDG.E.64 R14, desc[UR6][R20.64+0x8] ;  /* 0x00000806140e0981 */ /* 0x000ea4000c1e1b00 */
[----:B------:R-:W-:Y:S01]  /*0850*/  @!P1 IMAD R23, R5, R0, R3 ;  /* 0x0000000005179224 */ /* 0x000fe200078e0203 */
[----:B------:R-:W-:Y:S01]  /*0860*/  @!P1 IADD3 R5, PT, PT, R4, R5, RZ ;  /* 0x0000000504059210 */ /* 0x000fe20007ffe0ff */
[----:B------:R-:W2:Y:S02]  /*0870*/  @P0 LDG.E.64 R18, desc[UR6][R18.64] ;  /* 0x0000000612120981 */ /* 0x000ea4000c1e1b00 */
[----:B---3--:R-:W-:-:S04]  /*0880*/  @!P1 IMAD.WIDE.U32 R12, R23, 0x8, R12 ;  /* 0x00000008170c9825 */ /* 0x008fc800078e000c */
[----:B----4-:R-:W-:Y:S02]  /*0890*/  @!P1 IMAD.WIDE R10, R5, 0x8, R10 ;  /* 0x00000008050a9825 */ /* 0x010fe400078e020a */
[----:B------:R-:W3:Y:S04]  /*08a0*/  @!P1 LDG.E.64 R12, desc[UR6][R12.64] ;  /* 0x000000060c0c9981 */ /* 0x000ee8000c1e1b00 */
[----:B------:R-:W3:Y:S01]  /*08b0*/  @!P1 LDG.E.64 R10, desc[UR6][R10.64] ;  /* 0x000000060a0a9981 */ /* 0x000ee2000c1e1b00 */
[----:B-----5:R-:W-:-:S08]  /*08c0*/  @P0 DFMA R6, R8, R6, R16 ;  /* 0x000000060806022b */ /* 0x020fd00000000010 */
[----:B--2---:R-:W-:-:S08]  /*08d0*/  @P0 DFMA R16, R18, R14, R6 ;  /* 0x0000000e1210022b */ /* 0x004fd00000000006 */
[----:B---3--:R-:W-:-:S11]  /*08e0*/  @!P1 DFMA R16, R12, R10, R16 ;  /* 0x0000000a0c10922b */ /* 0x008fd60000000010 */
.L_x_17:
[----:B------:R-:W1:Y:S01]  /*08f0*/  LDC.64 R6, c[0x0][0x390] ;  /* 0x0000e400ff067b82 */ /* 0x000e620000000a00 */
[----:B------:R-:W-:-:S05]  /*0900*/  IADD3 R3, PT, PT, R3, R4, RZ ;  /* 0x0000000403037210 */ /* 0x000fca0007ffe0ff */
[----:B-1----:R-:W-:-:S05]  /*0910*/  IMAD.WIDE R2, R3, 0x8, R6 ;  /* 0x0000000803027825 */ /* 0x002fca00078e0206 */
[----:B0-----:R-:W-:Y:S01]  /*0920*/  STG.E.64 desc[UR6][R2.64], R16 ;  /* 0x0000001002007986 */ /* 0x001fe2000c101b06 */
[----:B------:R-:W-:Y:S05]  /*0930*/  EXIT ;  /* 0x000000000000794d */ /* 0x000fea0003800000 */
.L_x_19:
        /* <DEDUP_REMOVED lines=12> */
.L_x_23:


//--------------------- .nv.shared._Z17gemm_streams_tilePdS_S_iii --------------------------
	.section	.nv.shared._Z17gemm_streams_tilePdS_S_iii,"aw",@nobits
	.sectionflags	@""
	.align	8
.nv.shared._Z17gemm_streams_tilePdS_S_iii:
	.zero		5120


//--------------------- .nv.shared.reserved.0     --------------------------
	.section	.nv.shared.reserved.0,"aw",@nobits
	.weak		__nv_reservedSMEM_offset_0_alias
	.size		__nv_reservedSMEM_offset_0_alias, 0, 64
	.other		__nv_reservedSMEM_offset_0_alias,@"STO_CUDA_RESERVED_SHARED STV_DEFAULT"
__nv_reservedSMEM_offset_0_alias:
	.zero		0
	.zero		64


//--------------------- .nv.shared._Z21gemm_shared_optimizedPdS_S_i --------------------------
	.section	.nv.shared._Z21gemm_shared_optimizedPdS_S_i,"aw",@nobits
	.sectionflags	@""
	.align	8
.nv.shared._Z21gemm_shared_optimizedPdS_S_i:
	.zero		5376


//--------------------- .nv.shared._Z11gemm_sharedPdS_S_i --------------------------
	.section	.nv.shared._Z11gemm_sharedPdS_S_i,"aw",@nobits
	.sectionflags	@""
	.align	8
.nv.shared._Z11gemm_sharedPdS_S_i:
	.zero		5120


//--------------------- .nv.constant0._Z17gemm_streams_tilePdS_S_iii --------------------------
	.section	.nv.constant0._Z17gemm_streams_tilePdS_S_iii,"a",@progbits
	.sectionflags	@""
	.align	4
.nv.constant0._Z17gemm_streams_tilePdS_S_iii:
	.zero		932


//--------------------- .nv.constant0._Z21gemm_shared_optimizedPdS_S_i --------------------------
	.section	.nv.constant0._Z21gemm_shared_optimizedPdS_S_i,"a",@progbits
	.sectionflags	@""
	.align	4
.nv.constant0._Z21gemm_shared_optimizedPdS_S_i:
	.zero		924


//--------------------- .nv.constant0._Z11gemm_sharedPdS_S_i --------------------------
	.section	.nv.constant0._Z11gemm_sharedPdS_S_i,"a",@progbits
	.sectionflags	@""
	.align	4
.nv.constant0._Z11gemm_sharedPdS_S_i:
	.zero		924


//--------------------- .nv.constant0._Z11gemm_globalPdS_S_i --------------------------
	.section	.nv.constant0._Z11gemm_globalPdS_S_i,"a",@progbits
	.sectionflags	@""
	.align	4
.nv.constant0._Z11gemm_globalPdS_S_i:
	.zero		924


//--------------------- SYMBOLS --------------------------

	.type		.nv.reservedSmem.offset0,@object
	.size		.nv.reservedSmem.offset0,0x4
	.type		.nv.reservedSmem.cap,@object
	.size		.nv.reservedSmem.cap,0x4
